	.target	sm_90a

	.elftype	@"ET_EXEC"


//--------------------- .note.nv.tkinfo           --------------------------
	.section	.note.nv.tkinfo,"",@"SHT_NOTE"
	.sectionflags	@"SHF_NOTE_NV_TKINFO"
	.tkinfo
        /*0018*/ 	.word	0x00000002
        /*0030*/ 	.string	""
        /*0030*/ 	.string	"ptxas"
        /*0030*/ 	.string	"Cuda compilation tools, release 13.0, V13.0.88"
        /*0030*/ 	.string	"Build cuda_13.0.r13.0/compiler.36424714_0"
        /*0030*/ 	.string	"-arch sm_90a -m 64 "



//--------------------- .note.nv.cuinfo           --------------------------
	.section	.note.nv.cuinfo,"",@"SHT_NOTE"
	.sectionflags	@"SHF_NOTE_NV_CUINFO"
        /*0018*/ 	.short	0x0002
        /*001a*/ 	.short	0x005a
        /*001c*/ 	.short	0x0082
	.zero		2


//--------------------- .nv.info                  --------------------------
	.section	.nv.info,"",@"SHT_CUDA_INFO"
	.align	4


	//----- nvinfo : EIATTR_REGCOUNT
	.align		4
        /*0000*/ 	.byte	0x04, 0x2f
        /*0002*/ 	.short	(.L_12 - .L_11)
	.align		4
.L_11:
        /*0004*/ 	.word	index@(_ZN7cutlass13device_kernelINS_4gemm6kernel13GemmUniversalIN4cute5tupleIJiiiiEEENS1_10collective13CollectiveMmaINS1_37MainloopSm90TmaGmmaWarpSpecializedFP8ILi3ENS5_IJNS4_1CILi2EEESB_NSA_ILi1EEEEEENS1_35KernelTmaWarpSpecializedCooperativeEEENS5_IJNSA_ILi256EEESG_NSA_ILi128EEEEEENS_12float_e4m3_tENS5_IJlSC_lEEESJ_SK_NS4_8TiledMMAINS4_8MMA_AtomIJNS4_4SM904GMMA31MMA_64x256x32_F32E4M3E4M3_SS_TNILNSO_7ScaleInE1ELSQ_1EEEEEENS4_6LayoutINS5_IJSB_SC_SC_EEENS5_IJSC_NSA_ILi0EEESV_EEEEENS5_IJNS4_10UnderscoreESY_SY_EEEEENS4_23SM90_TMA_LOAD_MULTICASTENS4_14ComposedLayoutINS4_7SwizzleILi3ELi4ELi3EEENS4_18smem_ptr_flag_bitsILi8EEENST_INS5_IJNSA_ILi8EEESH_EEENS5_IJSH_SC_EEEEEEEvNS4_8identityES11_S1B_vS1C_EENS_8epilogue10collective6detail29Sm90TmaWarpSpecializedAdapterINS1F_15DefaultEpilogueISJ_SK_SK_NS1E_6thread17LinearCombinationISJ_Li1EffLNS1J_9ScaleType4KindE0ELNS_15FloatRoundStyleE2ESJ_EENS1_15EpilogueDefaultEEEEEvvEEEEvNT_6ParamsE)
        /*0008*/ 	.word	0x000000a8


	//----- nvinfo : EIATTR_FRAME_SIZE
	.align		4
.L_12:
        /*000c*/ 	.byte	0x04, 0x11
        /*000e*/ 	.short	(.L_14 - .L_13)
	.align		4
.L_13:
        /*0010*/ 	.word	index@(_ZN7cutlass13device_kernelINS_4gemm6kernel13GemmUniversalIN4cute5tupleIJiiiiEEENS1_10collective13CollectiveMmaINS1_37MainloopSm90TmaGmmaWarpSpecializedFP8ILi3ENS5_IJNS4_1CILi2EEESB_NSA_ILi1EEEEEENS1_35KernelTmaWarpSpecializedCooperativeEEENS5_IJNSA_ILi256EEESG_NSA_ILi128EEEEEENS_12float_e4m3_tENS5_IJlSC_lEEESJ_SK_NS4_8TiledMMAINS4_8MMA_AtomIJNS4_4SM904GMMA31MMA_64x256x32_F32E4M3E4M3_SS_TNILNSO_7ScaleInE1ELSQ_1EEEEEENS4_6LayoutINS5_IJSB_SC_SC_EEENS5_IJSC_NSA_ILi0EEESV_EEEEENS5_IJNS4_10UnderscoreESY_SY_EEEEENS4_23SM90_TMA_LOAD_MULTICASTENS4_14ComposedLayoutINS4_7SwizzleILi3ELi4ELi3EEENS4_18smem_ptr_flag_bitsILi8EEENST_INS5_IJNSA_ILi8EEESH_EEENS5_IJSH_SC_EEEEEEEvNS4_8identityES11_S1B_vS1C_EENS_8epilogue10collective6detail29Sm90TmaWarpSpecializedAdapterINS1F_15DefaultEpilogueISJ_SK_SK_NS1E_6thread17LinearCombinationISJ_Li1EffLNS1J_9ScaleType4KindE0ELNS_15FloatRoundStyleE2ESJ_EENS1_15EpilogueDefaultEEEEEvvEEEEvNT_6ParamsE)
        /*0014*/ 	.word	0x00000cc8


	//----- nvinfo : EIATTR_MIN_STACK_SIZE
	.align		4
.L_14:
        /*0018*/ 	.byte	0x04, 0x12
        /*001a*/ 	.short	(.L_16 - .L_15)
	.align		4
.L_15:
        /*001c*/ 	.word	index@(_ZN7cutlass13device_kernelINS_4gemm6kernel13GemmUniversalIN4cute5tupleIJiiiiEEENS1_10collective13CollectiveMmaINS1_37MainloopSm90TmaGmmaWarpSpecializedFP8ILi3ENS5_IJNS4_1CILi2EEESB_NSA_ILi1EEEEEENS1_35KernelTmaWarpSpecializedCooperativeEEENS5_IJNSA_ILi256EEESG_NSA_ILi128EEEEEENS_12float_e4m3_tENS5_IJlSC_lEEESJ_SK_NS4_8TiledMMAINS4_8MMA_AtomIJNS4_4SM904GMMA31MMA_64x256x32_F32E4M3E4M3_SS_TNILNSO_7ScaleInE1ELSQ_1EEEEEENS4_6LayoutINS5_IJSB_SC_SC_EEENS5_IJSC_NSA_ILi0EEESV_EEEEENS5_IJNS4_10UnderscoreESY_SY_EEEEENS4_23SM90_TMA_LOAD_MULTICASTENS4_14ComposedLayoutINS4_7SwizzleILi3ELi4ELi3EEENS4_18smem_ptr_flag_bitsILi8EEENST_INS5_IJNSA_ILi8EEESH_EEENS5_IJSH_SC_EEEEEEEvNS4_8identityES11_S1B_vS1C_EENS_8epilogue10collective6detail29Sm90TmaWarpSpecializedAdapterINS1F_15DefaultEpilogueISJ_SK_SK_NS1E_6thread17LinearCombinationISJ_Li1EffLNS1J_9ScaleType4KindE0ELNS_15FloatRoundStyleE2ESJ_EENS1_15EpilogueDefaultEEEEEvvEEEEvNT_6ParamsE)
        /*0020*/ 	.word	0x00000cc8
.L_16:


//--------------------- .nv.compat                --------------------------
	.section	.nv.compat,"",@"SHT_CUDA_COMPAT_INFO"
	.align	4
        /*0000*/ 	.byte	0x02, 0x09, 0x01, 0x00, 0x02, 0x02, 0x04, 0x00, 0x02, 0x05, 0x05, 0x00, 0x03, 0x07, 0x01, 0x01
        /*0010*/ 	.byte	0x02, 0x03, 0x01, 0x00, 0x02, 0x06, 0x01, 0x00, 0x04, 0x0b, 0x08, 0x00, 0x00, 0x00, 0x00, 0x00
        /*0020*/ 	.byte	0x00, 0x00, 0x00, 0x00


//--------------------- .nv.info._ZN7cutlass13device_kernelINS_4gemm6kernel13GemmUniversalIN4cute5tupleIJiiiiEEENS1_10collective13CollectiveMmaINS1_37MainloopSm90TmaGmmaWarpSpecializedFP8ILi3ENS5_IJNS4_1CILi2EEESB_NSA_ILi1EEEEEENS1_35KernelTmaWarpSpecializedCooperativeEEENS5_IJNSA_ILi256EEESG_NSA_ILi128EEEEEENS_12float_e4m3_tENS5_IJlSC_lEEESJ_SK_NS4_8TiledMMAINS4_8MMA_AtomIJNS4_4SM904GMMA31MMA_64x256x32_F32E4M3E4M3_SS_TNILNSO_7ScaleInE1ELSQ_1EEEEEENS4_6LayoutINS5_IJSB_SC_SC_EEENS5_IJSC_NSA_ILi0EEESV_EEEEENS5_IJNS4_10UnderscoreESY_SY_EEEEENS4_23SM90_TMA_LOAD_MULTICASTENS4_14ComposedLayoutINS4_7SwizzleILi3ELi4ELi3EEENS4_18smem_ptr_flag_bitsILi8EEENST_INS5_IJNSA_ILi8EEESH_EEENS5_IJSH_SC_EEEEEEEvNS4_8identityES11_S1B_vS1C_EENS_8epilogue10collective6detail29Sm90TmaWarpSpecializedAdapterINS1F_15DefaultEpilogueISJ_SK_SK_NS1E_6thread17LinearCombinationISJ_Li1EffLNS1J_9ScaleType4KindE0ELNS_15FloatRoundStyleE2ESJ_EENS1_15EpilogueDefaultEEEEEvvEEEEvNT_6ParamsE --------------------------
	.section	.nv.info._ZN7cutlass13device_kernelINS_4gemm6kernel13GemmUniversalIN4cute5tupleIJiiiiEEENS1_10collective13CollectiveMmaINS1_37MainloopSm90TmaGmmaWarpSpecializedFP8ILi3ENS5_IJNS4_1CILi2EEESB_NSA_ILi1EEEEEENS1_35KernelTmaWarpSpecializedCooperativeEEENS5_IJNSA_ILi256EEESG_NSA_ILi128EEEEEENS_12float_e4m3_tENS5_IJlSC_lEEESJ_SK_NS4_8TiledMMAINS4_8MMA_AtomIJNS4_4SM904GMMA31MMA_64x256x32_F32E4M3E4M3_SS_TNILNSO_7ScaleInE1ELSQ_1EEEEEENS4_6LayoutINS5_IJSB_SC_SC_EEENS5_IJSC_NSA_ILi0EEESV_EEEEENS5_IJNS4_10UnderscoreESY_SY_EEEEENS4_23SM90_TMA_LOAD_MULTICASTENS4_14ComposedLayoutINS4_7SwizzleILi3ELi4ELi3EEENS4_18smem_ptr_flag_bitsILi8EEENST_INS5_IJNSA_ILi8EEESH_EEENS5_IJSH_SC_EEEEEEEvNS4_8identityES11_S1B_vS1C_EENS_8epilogue10collective6detail29Sm90TmaWarpSpecializedAdapterINS1F_15DefaultEpilogueISJ_SK_SK_NS1E_6thread17LinearCombinationISJ_Li1EffLNS1J_9ScaleType4KindE0ELNS_15FloatRoundStyleE2ESJ_EENS1_15EpilogueDefaultEEEEEvvEEEEvNT_6ParamsE,"",@"SHT_CUDA_INFO"
	.sectionflags	@""
	.align	4


	//----- nvinfo : EIATTR_CUDA_API_VERSION
	.align		4
        /*0000*/ 	.byte	0x04, 0x37
        /*0002*/ 	.short	(.L_18 - .L_17)
.L_17:
        /*0004*/ 	.word	0x00000082


	//----- nvinfo : EIATTR_KPARAM_INFO
	.align		4
.L_18:
        /*0008*/ 	.byte	0x04, 0x17
        /*000a*/ 	.short	(.L_20 - .L_19)
.L_19:
        /*000c*/ 	.word	0x00000000
        /*0010*/ 	.short	0x0000
        /*0012*/ 	.short	0x0070
        /*0014*/ 	.byte	0x00, 0xf0, 0x01, 0x10


	//----- nvinfo : EIATTR_SPARSE_MMA_MASK
	.align		4
.L_20:
        /*0018*/ 	.byte	0x03, 0x50
        /*001a*/ 	.short	0x0000


	//----- nvinfo : EIATTR_MAXREG_COUNT
	.align		4
        /*001c*/ 	.byte	0x03, 0x1b
        /*001e*/ 	.short	0x00a8


	//----- nvinfo : EIATTR_NUM_BARRIERS
	.align		4
        /*0020*/ 	.byte	0x02, 0x4c
        /*0022*/ 	.byte	0x01
	.zero		1


	//----- nvinfo : EIATTR_ANNOTATIONS
	.align		4
        /*0024*/ 	.byte	0x04, 0x55
        /*0026*/ 	.short	(.L_22 - .L_21)


	//   ....[0]....
.L_21:
        /*0028*/ 	.word	0x00000001
        /*002c*/ 	.byte	0x10, 0x07, 0x00, 0x00, 0x01, 0x00, 0x00, 0x00, 0xe0, 0x07, 0x00, 0x00, 0x01, 0x00, 0x00, 0x00
        /* <DEDUP_REMOVED lines=2039> */
        /*7fac*/ 	.byte	0x00, 0x9d, 0x02, 0x00


	//----- nvinfo : EIATTR_MERCURY_ISA_VERSION
	.align		4
.L_22:
        /*7fb0*/ 	.byte	0x03, 0x5f
        /*7fb2*/ 	.short	0x0101


	//----- nvinfo : EIATTR_INT_WARP_WIDE_INSTR_OFFSETS
	.align		4
        /*7fb4*/ 	.byte	0x04, 0x31
        /*7fb6*/ 	.short	(.L_24 - .L_23)


	//   ....[0]....
.L_23:
        /*7fb8*/ 	.word	0x00000530


	//   ....[1]....
        /*7fbc*/ 	.word	0x00000550


	//   ....[2]....
        /*7fc0*/ 	.word	0x000006b0


	//----- nvinfo : EIATTR_COOP_GROUP_MASK_REGIDS
	.align		4
.L_24:
        /*7fc4*/ 	.byte	0x04, 0x29
        /*7fc6*/ 	.short	(.L_26 - .L_25)


	//   ....[0]....
.L_25:
        /*7fc8*/ 	.word	0xffffffff


	//   ....[1]....
        /*7fcc*/ 	.word	0xffffffff


	//   ....[2]....
        /*7fd0*/ 	.word	0xffffffff


	//   ....[3]....
        /*7fd4*/ 	.word	0xffffffff


	//   ....[4]....
        /*7fd8*/ 	.word	0xffffffff


	//   ....[5]....
        /*7fdc*/ 	.word	0xffffffff


	//----- nvinfo : EIATTR_COOP_GROUP_INSTR_OFFSETS
	.align		4
.L_26:
        /*7fe0*/ 	.byte	0x04, 0x28
        /*7fe2*/ 	.short	(.L_28 - .L_27)


	//   ....[0]....
.L_27:
        /*7fe4*/ 	.word	0x00000070


	//   ....[1]....
        /*7fe8*/ 	.word	0x00000080


	//   ....[2]....
        /*7fec*/ 	.word	0x000001a0


	//   ....[3]....
        /*7ff0*/ 	.word	0x000003a0


	//   ....[4]....
        /*7ff4*/ 	.word	0x00000820


	//   ....[5]....
        /*7ff8*/ 	.word	0x00002970


	//----- nvinfo : EIATTR_REG_RECONFIG
	.align		4
.L_28:
        /*7ffc*/ 	.byte	0x01, 0x54
	.zero		2


	//----- nvinfo : EIATTR_MBARRIER_INSTR_OFFSETS
	.align		4
        /*8000*/ 	.byte	0x04, 0x39
        /*8002*/ 	.short	(.L_30 - .L_29)


	//   ....[0]....
.L_29:
        /*8004*/ 	.word	0x00000320
        /*8008*/ 	.word	0x000000ff
        /*800c*/ 	.word	0x00000000
        /*8010*/ 	.short	0x0100
        /*8012*/ 	.byte	0x09
	.zero		1


	//   ....[1]....
        /*8014*/ 	.word	0x00000330
        /*8018*/ 	.word	0x000000ff
        /*801c*/ 	.word	0x00000018
        /*8020*/ 	.short	0x0100
        /*8022*/ 	.byte	0x09
	.zero		1


	//   ....[2]....
        /*8024*/ 	.word	0x00000340
        /*8028*/ 	.word	0x000000ff
        /*802c*/ 	.word	0x00000008
        /*8030*/ 	.short	0x0100
        /*8032*/ 	.byte	0x09
	.zero		1


	//   ....[3]....
        /*8034*/ 	.word	0x00000350
        /*8038*/ 	.word	0x000000ff
        /*803c*/ 	.word	0x00000020
        /*8040*/ 	.short	0x0100
        /*8042*/ 	.byte	0x09
	.zero		1


	//   ....[4]....
        /*8044*/ 	.word	0x00000360
        /*8048*/ 	.word	0x000000ff
        /*804c*/ 	.word	0x00000010
        /*8050*/ 	.short	0x0100
        /*8052*/ 	.byte	0x09
	.zero		1


	//   ....[5]....
        /*8054*/ 	.word	0x00000370
        /*8058*/ 	.word	0x000000ff
        /*805c*/ 	.word	0x00000028
        /*8060*/ 	.short	0x0100
        /*8062*/ 	.byte	0x09
	.zero		1


	//   ....[6]....
        /*8064*/ 	.word	0x00000740
        /*8068*/ 	.word	0x000000ff
        /*806c*/ 	.word	0x00000040
        /*8070*/ 	.short	0x0100
        /*8072*/ 	.byte	0x06
	.zero		1


	//   ....[7]....
        /*8074*/ 	.word	0x000007c0
        /*8078*/ 	.word	0x000000ff
        /*807c*/ 	.word	0x00000048
        /*8080*/ 	.short	0x0100
        /*8082*/ 	.byte	0x06
	.zero		1


	//   ....[8]....
        /*8084*/ 	.word	0x00002d60
        /*8088*/ 	.word	0x000000ff
        /*808c*/ 	.word	0x00000000
        /*8090*/ 	.short	0x010a
        /*8092*/ 	.byte	0x06
	.zero		1


	//   ....[9]....
        /*8094*/ 	.word	0x00002da0
        /*8098*/ 	.word	0x000000ff
        /*809c*/ 	.word	0x00000000
        /*80a0*/ 	.short	0x010a
        /*80a2*/ 	.byte	0x06
	.zero		1


	//   ....[10]....
        /*80a4*/ 	.word	0x000090b0
        /*80a8*/ 	.word	0x000000ff
        /*80ac*/ 	.word	0x00000000
        /*80b0*/ 	.short	0x010a
        /*80b2*/ 	.byte	0x10
	.zero		1


	//   ....[11]....
        /*80b4*/ 	.word	0x000090f0
        /*80b8*/ 	.word	0x000000ff
        /*80bc*/ 	.word	0x00000000
        /*80c0*/ 	.short	0x010a
        /*80c2*/ 	.byte	0x10
	.zero		1


	//   ....[12]....
        /*80c4*/ 	.word	0x00011940
        /*80c8*/ 	.word	0x00000000
        /*80cc*/ 	.word	0x00000000
        /*80d0*/ 	.short	0x0101
        /*80d2*/ 	.byte	0x3f
	.zero		1


	//   ....[13]....
        /*80d4*/ 	.word	0x00015460
        /*80d8*/ 	.word	0x00000000
        /*80dc*/ 	.word	0x00000000
        /*80e0*/ 	.short	0x0101
        /*80e2*/ 	.byte	0x3f
	.zero		1


	//   ....[14]....
        /*80e4*/ 	.word	0x00028fa0
        /*80e8*/ 	.word	0x0000000c
        /*80ec*/ 	.word	0x00000018
        /*80f0*/ 	.short	0x010a
        /*80f2*/ 	.byte	0x3f
	.zero		1


	//   ....[15]....
        /*80f4*/ 	.word	0x00029320
        /*80f8*/ 	.word	0x00000002
        /*80fc*/ 	.word	0x00000048
        /*8100*/ 	.short	0x0101
        /*8102*/ 	.byte	0x3f
	.zero		1


	//   ....[16]....
        /*8104*/ 	.word	0x00029ad0
        /*8108*/ 	.word	0x00000003
        /*810c*/ 	.word	0x00000000
        /*8110*/ 	.short	0x010a
        /*8112*/ 	.byte	0x3f
	.zero		1


	//   ....[17]....
        /*8114*/ 	.word	0x00029b60
        /*8118*/ 	.word	0x00000003
        /*811c*/ 	.word	0x00000000
        /*8120*/ 	.short	0x010a
        /*8122*/ 	.byte	0x3f
	.zero		1


	//   ....[18]....
        /*8124*/ 	.word	0x00029bf0
        /*8128*/ 	.word	0x00000003
        /*812c*/ 	.word	0x00000000
        /*8130*/ 	.short	0x010a
        /*8132*/ 	.byte	0x3f
	.zero		1


	//   ....[19]....
        /*8134*/ 	.word	0x00029c60
        /*8138*/ 	.word	0x00000003
        /*813c*/ 	.word	0x00000000
        /*8140*/ 	.short	0x010a
        /*8142*/ 	.byte	0x3f
	.zero		1


	//   ....[20]....
        /*8144*/ 	.word	0x00029cd0
        /*8148*/ 	.word	0x00000002
        /*814c*/ 	.word	0x00000000
        /*8150*/ 	.short	0x010a
        /*8152*/ 	.byte	0x3f
	.zero		1


	//   ....[21]....
        /*8154*/ 	.word	0x00029db0
        /*8158*/ 	.word	0x0000000c
        /*815c*/ 	.word	0x00000018
        /*8160*/ 	.short	0x010a
        /*8162*/ 	.byte	0x3f
	.zero		1


	//   ....[22]....
        /*8164*/ 	.word	0x00029e80
        /*8168*/ 	.word	0x00000003
        /*816c*/ 	.word	0x00000000
        /*8170*/ 	.short	0x010a
        /*8172*/ 	.byte	0x3f
	.zero		1


	//   ....[23]....
        /*8174*/ 	.word	0x00029ed0
        /*8178*/ 	.word	0x00000003
        /*817c*/ 	.word	0x00000000
        /*8180*/ 	.short	0x010a
        /*8182*/ 	.byte	0x3f
	.zero		1


	//----- nvinfo : EIATTR_NUM_MBARRIERS
	.align		4
.L_30:
        /*8184*/ 	.byte	0x03, 0x38
        /*8186*/ 	.short	0x0008


	//----- nvinfo : EIATTR_EXIT_INSTR_OFFSETS
	.align		4
        /*8188*/ 	.byte	0x04, 0x1c
        /*818a*/ 	.short	(.L_32 - .L_31)


	//   ....[0]....
.L_31:
        /*818c*/ 	.word	0x000009b0


	//   ....[1]....
        /*8190*/ 	.word	0x00001250


	//   ....[2]....
        /*8194*/ 	.word	0x000285b0


	//   ....[3]....
        /*8198*/ 	.word	0x00028b50


	//   ....[4]....
        /*819c*/ 	.word	0x00029c40


	//----- nvinfo : EIATTR_MAX_THREADS
	.align		4
.L_32:
        /*81a0*/ 	.byte	0x04, 0x05
        /*81a2*/ 	.short	(.L_34 - .L_33)
.L_33:
        /*81a4*/ 	.word	0x00000180
        /*81a8*/ 	.word	0x00000001
        /*81ac*/ 	.word	0x00000001


	//----- nvinfo : EIATTR_CRS_STACK_SIZE
	.align		4
.L_34:
        /*81b0*/ 	.byte	0x04, 0x1e
        /*81b2*/ 	.short	(.L_36 - .L_35)
.L_35:
        /*81b4*/ 	.word	0x00000000


	//----- nvinfo : EIATTR_CBANK_PARAM_SIZE
	.align		4
.L_36:
        /*81b8*/ 	.byte	0x03, 0x19
        /*81ba*/ 	.short	0x0470


	//----- nvinfo : EIATTR_PARAM_CBANK
	.align		4
        /*81bc*/ 	.byte	0x04, 0x0a
        /*81be*/ 	.short	(.L_38 - .L_37)
	.align		4
.L_37:
        /*81c0*/ 	.word	index@(.nv.constant0._ZN7cutlass13device_kernelINS_4gemm6kernel13GemmUniversalIN4cute5tupleIJiiiiEEENS1_10collective13CollectiveMmaINS1_37MainloopSm90TmaGmmaWarpSpecializedFP8ILi3ENS5_IJNS4_1CILi2EEESB_NSA_ILi1EEEEEENS1_35KernelTmaWarpSpecializedCooperativeEEENS5_IJNSA_ILi256EEESG_NSA_ILi128EEEEEENS_12float_e4m3_tENS5_IJlSC_lEEESJ_SK_NS4_8TiledMMAINS4_8MMA_AtomIJNS4_4SM904GMMA31MMA_64x256x32_F32E4M3E4M3_SS_TNILNSO_7ScaleInE1ELSQ_1EEEEEENS4_6LayoutINS5_IJSB_SC_SC_EEENS5_IJSC_NSA_ILi0EEESV_EEEEENS5_IJNS4_10UnderscoreESY_SY_EEEEENS4_23SM90_TMA_LOAD_MULTICASTENS4_14ComposedLayoutINS4_7SwizzleILi3ELi4ELi3EEENS4_18smem_ptr_flag_bitsILi8EEENST_INS5_IJNSA_ILi8EEESH_EEENS5_IJSH_SC_EEEEEEEvNS4_8identityES11_S1B_vS1C_EENS_8epilogue10collective6detail29Sm90TmaWarpSpecializedAdapterINS1F_15DefaultEpilogueISJ_SK_SK_NS1E_6thread17LinearCombinationISJ_Li1EffLNS1J_9ScaleType4KindE0ELNS_15FloatRoundStyleE2ESJ_EENS1_15EpilogueDefaultEEEEEvvEEEEvNT_6ParamsE)
        /*81c4*/ 	.short	0x0210
        /*81c6*/ 	.short	0x0470


	//----- nvinfo : EIATTR_SW_WAR
	.align		4
.L_38:
        /*81c8*/ 	.byte	0x04, 0x36
        /*81ca*/ 	.short	(.L_40 - .L_39)
.L_39:
        /*81cc*/ 	.word	0x00000008
.L_40:


//--------------------- .nv.callgraph             --------------------------
	.section	.nv.callgraph,"",@"SHT_CUDA_CALLGRAPH"
	.align	4
	.sectionentsize	8
	.align		4
        /*0000*/ 	.word	0x00000000
	.align		4
        /*0004*/ 	.word	0xffffffff
	.align		4
        /*0008*/ 	.word	0x00000000
	.align		4
        /*000c*/ 	.word	0xfffffffe
	.align		4
        /*0010*/ 	.word	0x00000000
	.align		4
        /*0014*/ 	.word	0xfffffffd
	.align		4
        /*0018*/ 	.word	0x00000000
	.align		4
        /*001c*/ 	.word	0xfffffffc


//--------------------- .nv.constant4             --------------------------
	.section	.nv.constant4,"a",@progbits
	.align	8
	.align		8
.nv.constant4:
        /*0000*/ 	.dword	_ZN39_INTERNAL_d2c01bbe_4_k_cu_98e19cbb_53354cuda3std3__45__cpo5beginE
	.align		8
        /*0008*/ 	.dword	_ZN39_INTERNAL_d2c01bbe_4_k_cu_98e19cbb_53354cuda3std3__45__cpo3endE
	.align		8
        /*0010*/ 	.dword	_ZN39_INTERNAL_d2c01bbe_4_k_cu_98e19cbb_53354cuda3std3__45__cpo6cbeginE
	.align		8
        /*0018*/ 	.dword	_ZN39_INTERNAL_d2c01bbe_4_k_cu_98e19cbb_53354cuda3std3__45__cpo4cendE
	.align		8
        /*0020*/ 	.dword	_ZN39_INTERNAL_d2c01bbe_4_k_cu_98e19cbb_53354cuda3std3__441_GLOBAL__N__d2c01bbe_4_k_cu_98e19cbb_53356ignoreE
	.align		8
        /*0028*/ 	.dword	_ZN39_INTERNAL_d2c01bbe_4_k_cu_98e19cbb_53354cuda3std3__419piecewise_constructE
	.align		8
        /*0030*/ 	.dword	_ZN39_INTERNAL_d2c01bbe_4_k_cu_98e19cbb_53354cuda3std3__48in_placeE
	.align		8
        /*0038*/ 	.dword	_ZN39_INTERNAL_d2c01bbe_4_k_cu_98e19cbb_53354cuda3std6ranges3__45__cpo4swapE
	.align		8
        /*0040*/ 	.dword	_ZN39_INTERNAL_d2c01bbe_4_k_cu_98e19cbb_53354cuda3std6ranges3__45__cpo9iter_moveE
	.align		8
        /*0048*/ 	.dword	_ZN39_INTERNAL_d2c01bbe_4_k_cu_98e19cbb_53354cute7productE
	.align		8
        /*0050*/ 	.dword	_ZN39_INTERNAL_d2c01bbe_4_k_cu_98e19cbb_53354cute1_E


//--------------------- .text._ZN7cutlass13device_kernelINS_4gemm6kernel13GemmUniversalIN4cute5tupleIJiiiiEEENS1_10collective13CollectiveMmaINS1_37MainloopSm90TmaGmmaWarpSpecializedFP8ILi3ENS5_IJNS4_1CILi2EEESB_NSA_ILi1EEEEEENS1_35KernelTmaWarpSpecializedCooperativeEEENS5_IJNSA_ILi256EEESG_NSA_ILi128EEEEEENS_12float_e4m3_tENS5_IJlSC_lEEESJ_SK_NS4_8TiledMMAINS4_8MMA_AtomIJNS4_4SM904GMMA31MMA_64x256x32_F32E4M3E4M3_SS_TNILNSO_7ScaleInE1ELSQ_1EEEEEENS4_6LayoutINS5_IJSB_SC_SC_EEENS5_IJSC_NSA_ILi0EEESV_EEEEENS5_IJNS4_10UnderscoreESY_SY_EEEEENS4_23SM90_TMA_LOAD_MULTICASTENS4_14ComposedLayoutINS4_7SwizzleILi3ELi4ELi3EEENS4_18smem_ptr_flag_bitsILi8EEENST_INS5_IJNSA_ILi8EEESH_EEENS5_IJSH_SC_EEEEEEEvNS4_8identityES11_S1B_vS1C_EENS_8epilogue10collective6detail29Sm90TmaWarpSpecializedAdapterINS1F_15DefaultEpilogueISJ_SK_SK_NS1E_6thread17LinearCombinationISJ_Li1EffLNS1J_9ScaleType4KindE0ELNS_15FloatRoundStyleE2ESJ_EENS1_15EpilogueDefaultEEEEEvvEEEEvNT_6ParamsE --------------------------
	.section	.text._ZN7cutlass13device_kernelINS_4gemm6kernel13GemmUniversalIN4cute5tupleIJiiiiEEENS1_10collective13CollectiveMmaINS1_37MainloopSm90TmaGmmaWarpSpecializedFP8ILi3ENS5_IJNS4_1CILi2EEESB_NSA_ILi1EEEEEENS1_35KernelTmaWarpSpecializedCooperativeEEENS5_IJNSA_ILi256EEESG_NSA_ILi128EEEEEENS_12float_e4m3_tENS5_IJlSC_lEEESJ_SK_NS4_8TiledMMAINS4_8MMA_AtomIJNS4_4SM904GMMA31MMA_64x256x32_F32E4M3E4M3_SS_TNILNSO_7ScaleInE1ELSQ_1EEEEEENS4_6LayoutINS5_IJSB_SC_SC_EEENS5_IJSC_NSA_ILi0EEESV_EEEEENS5_IJNS4_10UnderscoreESY_SY_EEEEENS4_23SM90_TMA_LOAD_MULTICASTENS4_14ComposedLayoutINS4_7SwizzleILi3ELi4ELi3EEENS4_18smem_ptr_flag_bitsILi8EEENST_INS5_IJNSA_ILi8EEESH_EEENS5_IJSH_SC_EEEEEEEvNS4_8identityES11_S1B_vS1C_EENS_8epilogue10collective6detail29Sm90TmaWarpSpecializedAdapterINS1F_15DefaultEpilogueISJ_SK_SK_NS1E_6thread17LinearCombinationISJ_Li1EffLNS1J_9ScaleType4KindE0ELNS_15FloatRoundStyleE2ESJ_EENS1_15EpilogueDefaultEEEEEvvEEEEvNT_6ParamsE,"ax",@progbits
	.align	128
.text._ZN7cutlass13device_kernelINS_4gemm6kernel13GemmUniversalIN4cute5tupleIJiiiiEEENS1_10collective13CollectiveMmaINS1_37MainloopSm90TmaGmmaWarpSpecializedFP8ILi3ENS5_IJNS4_1CILi2EEESB_NSA_ILi1EEEEEENS1_35KernelTmaWarpSpecializedCooperativeEEENS5_IJNSA_ILi256EEESG_NSA_ILi128EEEEEENS_12float_e4m3_tENS5_IJlSC_lEEESJ_SK_NS4_8TiledMMAINS4_8MMA_AtomIJNS4_4SM904GMMA31MMA_64x256x32_F32E4M3E4M3_SS_TNILNSO_7ScaleInE1ELSQ_1EEEEEENS4_6LayoutINS5_IJSB_SC_SC_EEENS5_IJSC_NSA_ILi0EEESV_EEEEENS5_IJNS4_10UnderscoreESY_SY_EEEEENS4_23SM90_TMA_LOAD_MULTICASTENS4_14ComposedLayoutINS4_7SwizzleILi3ELi4ELi3EEENS4_18smem_ptr_flag_bitsILi8EEENST_INS5_IJNSA_ILi8EEESH_EEENS5_IJSH_SC_EEEEEEEvNS4_8identityES11_S1B_vS1C_EENS_8epilogue10collective6detail29Sm90TmaWarpSpecializedAdapterINS1F_15DefaultEpilogueISJ_SK_SK_NS1E_6thread17LinearCombinationISJ_Li1EffLNS1J_9ScaleType4KindE0ELNS_15FloatRoundStyleE2ESJ_EENS1_15EpilogueDefaultEEEEEvvEEEEvNT_6ParamsE:
        .type           _ZN7cutlass13device_kernelINS_4gemm6kernel13GemmUniversalIN4cute5tupleIJiiiiEEENS1_10collective13CollectiveMmaINS1_37MainloopSm90TmaGmmaWarpSpecializedFP8ILi3ENS5_IJNS4_1CILi2EEESB_NSA_ILi1EEEEEENS1_35KernelTmaWarpSpecializedCooperativeEEENS5_IJNSA_ILi256EEESG_NSA_ILi128EEEEEENS_12float_e4m3_tENS5_IJlSC_lEEESJ_SK_NS4_8TiledMMAINS4_8MMA_AtomIJNS4_4SM904GMMA31MMA_64x256x32_F32E4M3E4M3_SS_TNILNSO_7ScaleInE1ELSQ_1EEEEEENS4_6LayoutINS5_IJSB_SC_SC_EEENS5_IJSC_NSA_ILi0EEESV_EEEEENS5_IJNS4_10UnderscoreESY_SY_EEEEENS4_23SM90_TMA_LOAD_MULTICASTENS4_14ComposedLayoutINS4_7SwizzleILi3ELi4ELi3EEENS4_18smem_ptr_flag_bitsILi8EEENST_INS5_IJNSA_ILi8EEESH_EEENS5_IJSH_SC_EEEEEEEvNS4_8identityES11_S1B_vS1C_EENS_8epilogue10collective6detail29Sm90TmaWarpSpecializedAdapterINS1F_15DefaultEpilogueISJ_SK_SK_NS1E_6thread17LinearCombinationISJ_Li1EffLNS1J_9ScaleType4KindE0ELNS_15FloatRoundStyleE2ESJ_EENS1_15EpilogueDefaultEEEEEvvEEEEvNT_6ParamsE,@function
        .size           _ZN7cutlass13device_kernelINS_4gemm6kernel13GemmUniversalIN4cute5tupleIJiiiiEEENS1_10collective13CollectiveMmaINS1_37MainloopSm90TmaGmmaWarpSpecializedFP8ILi3ENS5_IJNS4_1CILi2EEESB_NSA_ILi1EEEEEENS1_35KernelTmaWarpSpecializedCooperativeEEENS5_IJNSA_ILi256EEESG_NSA_ILi128EEEEEENS_12float_e4m3_tENS5_IJlSC_lEEESJ_SK_NS4_8TiledMMAINS4_8MMA_AtomIJNS4_4SM904GMMA31MMA_64x256x32_F32E4M3E4M3_SS_TNILNSO_7ScaleInE1ELSQ_1EEEEEENS4_6LayoutINS5_IJSB_SC_SC_EEENS5_IJSC_NSA_ILi0EEESV_EEEEENS5_IJNS4_10UnderscoreESY_SY_EEEEENS4_23SM90_TMA_LOAD_MULTICASTENS4_14ComposedLayoutINS4_7SwizzleILi3ELi4ELi3EEENS4_18smem_ptr_flag_bitsILi8EEENST_INS5_IJNSA_ILi8EEESH_EEENS5_IJSH_SC_EEEEEEEvNS4_8identityES11_S1B_vS1C_EENS_8epilogue10collective6detail29Sm90TmaWarpSpecializedAdapterINS1F_15DefaultEpilogueISJ_SK_SK_NS1E_6thread17LinearCombinationISJ_Li1EffLNS1J_9ScaleType4KindE0ELNS_15FloatRoundStyleE2ESJ_EENS1_15EpilogueDefaultEEEEEvvEEEEvNT_6ParamsE,(.L_x_588 - _ZN7cutlass13device_kernelINS_4gemm6kernel13GemmUniversalIN4cute5tupleIJiiiiEEENS1_10collective13CollectiveMmaINS1_37MainloopSm90TmaGmmaWarpSpecializedFP8ILi3ENS5_IJNS4_1CILi2EEESB_NSA_ILi1EEEEEENS1_35KernelTmaWarpSpecializedCooperativeEEENS5_IJNSA_ILi256EEESG_NSA_ILi128EEEEEENS_12float_e4m3_tENS5_IJlSC_lEEESJ_SK_NS4_8TiledMMAINS4_8MMA_AtomIJNS4_4SM904GMMA31MMA_64x256x32_F32E4M3E4M3_SS_TNILNSO_7ScaleInE1ELSQ_1EEEEEENS4_6LayoutINS5_IJSB_SC_SC_EEENS5_IJSC_NSA_ILi0EEESV_EEEEENS5_IJNS4_10UnderscoreESY_SY_EEEEENS4_23SM90_TMA_LOAD_MULTICASTENS4_14ComposedLayoutINS4_7SwizzleILi3ELi4ELi3EEENS4_18smem_ptr_flag_bitsILi8EEENST_INS5_IJNSA_ILi8EEESH_EEENS5_IJSH_SC_EEEEEEEvNS4_8identityES11_S1B_vS1C_EENS_8epilogue10collective6detail29Sm90TmaWarpSpecializedAdapterINS1F_15DefaultEpilogueISJ_SK_SK_NS1E_6thread17LinearCombinationISJ_Li1EffLNS1J_9ScaleType4KindE0ELNS_15FloatRoundStyleE2ESJ_EENS1_15EpilogueDefaultEEEEEvvEEEEvNT_6ParamsE)
        .other          _ZN7cutlass13device_kernelINS_4gemm6kernel13GemmUniversalIN4cute5tupleIJiiiiEEENS1_10collective13CollectiveMmaINS1_37MainloopSm90TmaGmmaWarpSpecializedFP8ILi3ENS5_IJNS4_1CILi2EEESB_NSA_ILi1EEEEEENS1_35KernelTmaWarpSpecializedCooperativeEEENS5_IJNSA_ILi256EEESG_NSA_ILi128EEEEEENS_12float_e4m3_tENS5_IJlSC_lEEESJ_SK_NS4_8TiledMMAINS4_8MMA_AtomIJNS4_4SM904GMMA31MMA_64x256x32_F32E4M3E4M3_SS_TNILNSO_7ScaleInE1ELSQ_1EEEEEENS4_6LayoutINS5_IJSB_SC_SC_EEENS5_IJSC_NSA_ILi0EEESV_EEEEENS5_IJNS4_10UnderscoreESY_SY_EEEEENS4_23SM90_TMA_LOAD_MULTICASTENS4_14ComposedLayoutINS4_7SwizzleILi3ELi4ELi3EEENS4_18smem_ptr_flag_bitsILi8EEENST_INS5_IJNSA_ILi8EEESH_EEENS5_IJSH_SC_EEEEEEEvNS4_8identityES11_S1B_vS1C_EENS_8epilogue10collective6detail29Sm90TmaWarpSpecializedAdapterINS1F_15DefaultEpilogueISJ_SK_SK_NS1E_6thread17LinearCombinationISJ_Li1EffLNS1J_9ScaleType4KindE0ELNS_15FloatRoundStyleE2ESJ_EENS1_15EpilogueDefaultEEEEEvvEEEEvNT_6ParamsE,@"STO_CUDA_ENTRY STV_DEFAULT"
_ZN7cutlass13device_kernelINS_4gemm6kernel13GemmUniversalIN4cute5tupleIJiiiiEEENS1_10collective13CollectiveMmaINS1_37MainloopSm90TmaGmmaWarpSpecializedFP8ILi3ENS5_IJNS4_1CILi2EEESB_NSA_ILi1EEEEEENS1_35KernelTmaWarpSpecializedCooperativeEEENS5_IJNSA_ILi256EEESG_NSA_ILi128EEEEEENS_12float_e4m3_tENS5_IJlSC_lEEESJ_SK_NS4_8TiledMMAINS4_8MMA_AtomIJNS4_4SM904GMMA31MMA_64x256x32_F32E4M3E4M3_SS_TNILNSO_7ScaleInE1ELSQ_1EEEEEENS4_6LayoutINS5_IJSB_SC_SC_EEENS5_IJSC_NSA_ILi0EEESV_EEEEENS5_IJNS4_10UnderscoreESY_SY_EEEEENS4_23SM90_TMA_LOAD_MULTICASTENS4_14ComposedLayoutINS4_7SwizzleILi3ELi4ELi3EEENS4_18smem_ptr_flag_bitsILi8EEENST_INS5_IJNSA_ILi8EEESH_EEENS5_IJSH_SC_EEEEEEEvNS4_8identityES11_S1B_vS1C_EENS_8epilogue10collective6detail29Sm90TmaWarpSpecializedAdapterINS1F_15DefaultEpilogueISJ_SK_SK_NS1E_6thread17LinearCombinationISJ_Li1EffLNS1J_9ScaleType4KindE0ELNS_15FloatRoundStyleE2ESJ_EENS1_15EpilogueDefaultEEEEEvvEEEEvNT_6ParamsE:
[----:B------:R-:W0:Y:S02]  /*0000*/  LDC R1, c[0x0][0x28] ;  /* 0x00000a00ff017b82 */ /* 0x000e240000000800 */
[----:B0-----:R-:W-:Y:S01]  /*0010*/  VIADD R1, R1, 0xfffff338 ;  /* 0xfffff33801017836 */ /* 0x001fe20000000000 */
[----:B------:R-:W0:Y:S01]  /*0020*/  S2R R4, SR_TID.X ;  /* 0x0000000000047919 */ /* 0x000e220000002100 */
[----:B------:R-:W-:Y:S01]  /*0030*/  ELECT P0, URZ, PT ;  /* 0x00000000003f782f */ /* 0x000fe20003800000 */
[----:B------:R-:W-:Y:S01]  /*0040*/  BSSY B0, `(.L_x_0) ;  /* 0x0000015000007945 */ /* 0x000fe20003800000 */
[--C-:B0-----:R-:W-:Y:S02]  /*0050*/  SHF.R.U32.HI R0, RZ, 0x5, R4.reuse ;  /* 0x00000005ff007819 */ /* 0x101fe40000011604 */
[----:B------:R-:W-:-:S03]  /*0060*/  SHF.R.U32.HI R2, RZ, 0x7, R4 ;  /* 0x00000007ff027819 */ /* 0x000fc60000011604 */
[----:B------:R-:W0:Y:S04]  /*0070*/  SHFL.IDX PT, R3, R0, RZ, 0x1f ;  /* 0x00001fff00037589 */ /* 0x000e2800000e0000 */
[----:B------:R-:W1:Y:S01]  /*0080*/  SHFL.IDX PT, R2, R2, RZ, 0x1f ;  /* 0x00001fff02027589 */ /* 0x000e6200000e0000 */
[----:B0-----:R-:W-:Y:S02]  /*0090*/  R2UR UR4, R3 ;  /* 0x00000000030472ca */ /* 0x001fe400000e0000 */
[----:B-1----:R-:W-:-:S11]  /*00a0*/  R2UR UR6, R2 ;  /* 0x00000000020672ca */ /* 0x002fd600000e0000 */
[----:B------:R-:W-:Y:S02]  /*00b0*/  USHF.R.S32.HI UR5, URZ, 0x1f, UR4 ;  /* 0x0000001f3f057899 */ /* 0x000fe40008011404 */
[----:B------:R-:W-:Y:S02]  /*00c0*/  ISETP.NE.OR P0, PT, RZ, UR4, !P0 ;  /* 0x00000004ff007c0c */ /* 0x000fe4000c705670 */
[----:B------:R-:W-:-:S04]  /*00d0*/  ULEA.HI UR5, UR5, UR4, URZ, 0x2 ;  /* 0x0000000405057291 */ /* 0x000fc8000f8f103f */
[----:B------:R-:W-:-:S04]  /*00e0*/  ULOP3.LUT UR5, UR5, 0xfffffffc, URZ, 0xc0, !UPT ;  /* 0xfffffffc05057892 */ /* 0x000fc8000f8ec03f */
[----:B------:R-:W-:-:S03]  /*00f0*/  UIADD3 UR8, UR4, -UR5, URZ ;  /* 0x8000000504087290 */ /* 0x000fc6000fffe03f */
[----:B------:R-:W-:Y:S09]  /*0100*/  @P0 BRA `(.L_x_1) ;  /* 0x0000000000200947 */ /* 0x000ff20003800000 */
[----:B------:R-:W-:Y:S02]  /*0110*/  ULDC.64 UR4, c[0x0][0x198] ;  /* 0x0000660000047ab9 */ /* 0x000fe40000000a00 */
[----:B------:R-:W-:Y:S02]  /*0120*/  UIADD3 UR10, UP0, UR4, 0xf0, URZ ;  /* 0x000000f0040a7890 */ /* 0x000fe4000ff1e03f */
[----:B------:R-:W-:Y:S02]  /*0130*/  UIADD3 UR4, UP1, UR4, 0x1f0, URZ ;  /* 0x000001f004047890 */ /* 0x000fe4000ff3e03f */
[----:B------:R-:W-:Y:S02]  /*0140*/  UIADD3.X UR11, URZ, UR5, URZ, UP0, !UPT ;  /* 0x000000053f0b7290 */ /* 0x000fe400087fe43f */
[----:B------:R-:W-:-:S07]  /*0150*/  UIADD3.X UR5, URZ, UR5, URZ, UP1, !UPT ;  /* 0x000000053f057290 */ /* 0x000fce0008ffe43f */
[----:B------:R0:W-:Y:S02]  /*0160*/  UTMACCTL.PF [UR10] ;  /* 0x000000000a0079b9 */ /* 0x0001e40008040000 */
[----:B------:R0:W-:Y:S02]  /*0170*/  UTMACCTL.PF [UR4] ;  /* 0x00000000040079b9 */ /* 0x0001e40008040000 */
[----:B0-----:R-:W-:Y:S01]  /*0180*/  NOP ;  /* 0x0000000000007918 */ /* 0x001fe20000000000 */
.L_x_1:
[----:B------:R-:W-:Y:S05]  /*0190*/  BSYNC B0 ;  /* 0x0000000000007941 */ /* 0x000fea0003800000 */
.L_x_0:
[----:B------:R-:W0:Y:S01]  /*01a0*/  SHFL.IDX PT, R3, R0, RZ, 0x1f ;  /* 0x00001fff00037589 */ /* 0x000e2200000e0000 */
[----:B------:R-:W-:Y:S01]  /*01b0*/  UISETP.NE.AND UP0, UPT, UR8, 0x3, UPT ;  /* 0x000000030800788c */ /* 0x000fe2000bf05270 */
[----:B------:R-:W-:Y:S01]  /*01c0*/  ISETP.NE.AND P1, PT, RZ, UR6, PT ;  /* 0x00000006ff007c0c */ /* 0x000fe2000bf25270 */
[----:B------:R-:W-:Y:S02]  /*01d0*/  UIADD3 UR10, UR6, -0x1, URZ ;  /* 0xffffffff060a7890 */ /* 0x000fe4000fffe03f */
[----:B------:R-:W-:Y:S02]  /*01e0*/  UISETP.EQ.OR UP0, UPT, UR8, URZ, !UP0 ;  /* 0x0000003f0800728c */ /* 0x000fe4000c702670 */
[----:B------:R-:W-:Y:S02]  /*01f0*/  UISETP.GE.U32.AND UP1, UPT, UR10, 0x2, UPT ;  /* 0x000000020a00788c */ /* 0x000fe4000bf26070 */
[----:B------:R-:W-:-:S04]  /*0200*/  UISETP.EQ.AND UP0, UPT, UR6, URZ, UP0 ;  /* 0x0000003f0600728c */ /* 0x000fc80008702270 */
[----:B------:R-:W-:-:S04]  /*0210*/  USEL UR13, URZ, 0x1, !UP0 ;  /* 0x000000013f0d7887 */ /* 0x000fc8000c000000 */
[----:B------:R-:W-:Y:S01]  /*0220*/  USEL UR13, UR13, 0x2, UP1 ;  /* 0x000000020d0d7887 */ /* 0x000fe20008800000 */
[----:B0-----:R-:W-:-:S13]  /*0230*/  ISETP.NE.AND P0, PT, R3, RZ, PT ;  /* 0x000000ff0300720c */ /* 0x001fda0003f05270 */
[----:B------:R-:W-:Y:S05]  /*0240*/  @P0 BRA `(.L_x_2) ;  /* 0x0000000000500947 */ /* 0x000fea0003800000 */
[----:B------:R-:W0:Y:S01]  /*0250*/  S2UR UR9, SR_CgaCtaId ;  /* 0x00000000000979c3 */ /* 0x000e220000008800 */
[----:B------:R-:W-:Y:S01]  /*0260*/  UMOV UR4, 0x400 ;  /* 0x0000040000047882 */ /* 0x000fe20000000000 */
[----:B------:R-:W-:Y:S01]  /*0270*/  UMOV UR5, 0x1 ;  /* 0x0000000100057882 */ /* 0x000fe20000000000 */
[----:B------:R-:W-:Y:S01]  /*0280*/  UMOV UR6, 0x6 ;  /* 0x0000000600067882 */ /* 0x000fe20000000000 */
[----:B------:R-:W-:Y:S01]  /*0290*/  ELECT P0, URZ, PT ;  /* 0x00000000003f782f */ /* 0x000fe20003800000 */
[----:B------:R-:W-:-:S04]  /*02a0*/  UIADD3 UR6, -UR6, 0x100000, URZ ;  /* 0x0010000006067890 */ /* 0x000fc8000fffe13f */
[----:B------:R-:W-:Y:S02]  /*02b0*/  USHF.L.U32 UR7, UR6, 0xb, URZ ;  /* 0x0000000b06077899 */ /* 0x000fe4000800063f */
[----:B------:R-:W-:Y:S02]  /*02c0*/  USHF.L.U32 UR6, UR6, 0x1, URZ ;  /* 0x0000000106067899 */ /* 0x000fe4000800063f */
[----:B0-----:R-:W-:Y:S02]  /*02d0*/  ULEA UR9, UR9, UR4, 0x18 ;  /* 0x0000000409097291 */ /* 0x001fe4000f8ec03f */
[----:B------:R-:W-:-:S04]  /*02e0*/  UIADD3 UR4, -UR5, 0x100000, URZ ;  /* 0x0010000005047890 */ /* 0x000fc8000fffe13f */
[----:B------:R-:W-:Y:S02]  /*02f0*/  USHF.L.U32 UR5, UR4, 0xb, URZ ;  /* 0x0000000b04057899 */ /* 0x000fe4000800063f */
[----:B------:R-:W-:Y:S01]  /*0300*/  USHF.L.U32 UR4, UR4, 0x1, URZ ;  /* 0x0000000104047899 */ /* 0x000fe2000800063f */
[----:B------:R-:W0:Y:S11]  /*0310*/  FENCE.VIEW.ASYNC.S ;  /* 0x00000000000073c6 */ /* 0x000e360000000000 */
[----:B0-----:R0:W1:Y:S01]  /*0320*/  SYNCS.EXCH.64 URZ, [UR9], UR4 ;  /* 0x00000004093f75b2 */ /* 0x0010620008000100 */
[----:B------:R0:W2:Y:S01]  /*0330*/  SYNCS.EXCH.64 URZ, [UR9+0x18], UR6 ;  /* 0x00001806093f75b2 */ /* 0x0000a20008000100 */
[----:B------:R0:W3:Y:S01]  /*0340*/  SYNCS.EXCH.64 URZ, [UR9+0x8], UR4 ;  /* 0x00000804093f75b2 */ /* 0x0000e20008000100 */
[----:B------:R0:W4:Y:S01]  /*0350*/  SYNCS.EXCH.64 URZ, [UR9+0x20], UR6 ;  /* 0x00002006093f75b2 */ /* 0x0001220008000100 */
[----:B------:R0:W0:Y:S01]  /*0360*/  SYNCS.EXCH.64 URZ, [UR9+0x10], UR4 ;  /* 0x00001004093f75b2 */ /* 0x0000220008000100 */
[----:B------:R0:W0:Y:S01]  /*0370*/  SYNCS.EXCH.64 URZ, [UR9+0x28], UR6 ;  /* 0x00002806093f75b2 */ /* 0x0000220008000100 */
[----:B------:R-:W-:Y:S01]  /*0380*/  NOP ;  /* 0x0000000000007918 */ /* 0x000fe20000000000 */
.L_x_2:
[----:B------:R-:W-:Y:S01]  /*0390*/  SHF.R.S32.HI R2, RZ, 0x1f, R4 ;  /* 0x0000001fff027819 */ /* 0x000fe20000011404 */
[----:B------:R-:W5:Y:S01]  /*03a0*/  SHFL.IDX PT, R0, R0, RZ, 0x1f ;  /* 0x00001fff00007589 */ /* 0x000f6200000e0000 */
[----:B0-----:R-:W0:Y:S01]  /*03b0*/  S2UR UR9, SR_CTAID.X ;  /* 0x00000000000979c3 */ /* 0x001e220000002500 */
[----:B------:R-:W-:Y:S02]  /*03c0*/  ELECT P0, URZ, PT ;  /* 0x00000000003f782f */ /* 0x000fe40003800000 */
[----:B------:R-:W-:Y:S01]  /*03d0*/  LEA.HI R2, R2, R4, RZ, 0x7 ;  /* 0x0000000402027211 */ /* 0x000fe200078f38ff */
[----:B------:R-:W-:Y:S01]  /*03e0*/  ULDC UR4, c[0x0][0x150] ;  /* 0x0000540000047ab9 */ /* 0x000fe20000000800 */
[----:B------:R-:W-:Y:S01]  /*03f0*/  SHF.R.S32.HI R6, RZ, 0x1f, R3 ;  /* 0x0000001fff067819 */ /* 0x000fe20000011403 */
[----:B------:R-:W-:Y:S01]  /*0400*/  NOP ;  /* 0x0000000000007918 */ /* 0x000fe20000000000 */
[----:B------:R-:W-:Y:S01]  /*0410*/  LOP3.LUT R2, R2, 0xffffff80, RZ, 0xc0, !PT ;  /* 0xffffff8002027812 */ /* 0x000fe200078ec0ff */
[----:B------:R-:W-:Y:S01]  /*0420*/  NOP ;  /* 0x0000000000007918 */ /* 0x000fe20000000000 */
[----:B------:R-:W-:Y:S01]  /*0430*/  LEA.HI R6, R6, R3, RZ, 0x2 ;  /* 0x0000000306067211 */ /* 0x000fe200078f10ff */
[----:B------:R-:W1:Y:S02]  /*0440*/  LDC R8, c[0x0][0x144] ;  /* 0x00005100ff087b82 */ /* 0x000e640000000800 */
[----:B------:R-:W-:Y:S01]  /*0450*/  IMAD.IADD R4, R4, 0x1, -R2 ;  /* 0x0000000104047824 */ /* 0x000fe200078e0a02 */
[----:B------:R-:W-:Y:S01]  /*0460*/  LOP3.LUT R6, R6, 0x3ffffffc, RZ, 0xc0, !PT ;  /* 0x3ffffffc06067812 */ /* 0x000fe200078ec0ff */
[----:B------:R-:W2:Y:S03]  /*0470*/  S2R R2, SR_CTAID.Y ;  /* 0x0000000000027919 */ /* 0x000ea60000002600 */
[----:B------:R-:W-:Y:S01]  /*0480*/  SHF.R.S32.HI R5, RZ, 0x1f, R4 ;  /* 0x0000001fff057819 */ /* 0x000fe20000011404 */
[----:B------:R-:W-:Y:S01]  /*0490*/  IMAD.IADD R6, R3, 0x1, -R6 ;  /* 0x0000000103067824 */ /* 0x000fe200078e0a06 */
[----:B------:R-:W3:Y:S02]  /*04a0*/  LDC R13, c[0x0][0x148] ;  /* 0x00005200ff0d7b82 */ /* 0x000ee40000000800 */
[----:B------:R-:W-:-:S02]  /*04b0*/  LEA.HI R5, R5, R4, RZ, 0x3 ;  /* 0x0000000405057211 */ /* 0x000fc400078f18ff */
[----:B-----5:R-:W-:Y:S02]  /*04c0*/  ISETP.NE.OR P0, PT, R0, RZ, !P0 ;  /* 0x000000ff0000720c */ /* 0x020fe40004705670 */
[--C-:B------:R-:W-:Y:S02]  /*04d0*/  SHF.R.S32.HI R0, RZ, 0x3, R5.reuse ;  /* 0x00000003ff007819 */ /* 0x100fe40000011405 */
[----:B------:R-:W-:Y:S02]  /*04e0*/  SHF.R.S32.HI R5, RZ, 0x1f, R5 ;  /* 0x0000001fff057819 */ /* 0x000fe40000011405 */
[----:B0-----:R-:W-:Y:S02]  /*04f0*/  I2FP.F32.U32 R7, UR9 ;  /* 0x0000000900077c45 */ /* 0x001fe40008201000 */
[----:B------:R-:W-:-:S03]  /*0500*/  LEA.HI R5, R5, R0, RZ, 0x2 ;  /* 0x0000000005057211 */ /* 0x000fc600078f10ff */
[----:B------:R-:W-:Y:S01]  /*0510*/  FMUL R7, R7, UR4 ;  /* 0x0000000407077c20 */ /* 0x000fe20008400000 */
[----:B------:R-:W-:Y:S01]  /*0520*/  LOP3.LUT R5, R5, 0xfffffffc, RZ, 0xc0, !PT ;  /* 0xfffffffc05057812 */ /* 0x000fe200078ec0ff */
[----:B------:R-:W-:Y:S01]  /*0530*/  VOTEU.ALL UP0, P0 ;  /* 0x00000000003f7886 */ /* 0x000fe20000000000 */
[----:B------:R-:W-:Y:S01]  /*0540*/  ULDC UR4, c[0x0][0x154] ;  /* 0x0000550000047ab9 */ /* 0x000fe20000000800 */
[----:B------:R-:W-:Y:S02]  /*0550*/  VOTEU.ALL UP1, P0 ;  /* 0x00000000003f7886 */ /* 0x000fe40000020000 */
[----:B------:R-:W0:Y:S01]  /*0560*/  F2I.U32.TRUNC.NTZ R7, R7 ;  /* 0x0000000700077305 */ /* 0x000e22000020f000 */
[----:B------:R-:W-:Y:S01]  /*0570*/  IMAD.IADD R5, R0, 0x1, -R5 ;  /* 0x0000000100057824 */ /* 0x000fe200078e0a05 */
[----:B------:R-:W5:Y:S01]  /*0580*/  @!UP0 S2UR UR7, SR_CgaCtaId ;  /* 0x00000000000789c3 */ /* 0x000f620000008800 */
[----:B------:R-:W-:Y:S02]  /*0590*/  @!UP0 UMOV UR6, 0x400 ;  /* 0x0000040000068882 */ /* 0x000fe40000000000 */
[----:B------:R-:W-:Y:S01]  /*05a0*/  IMAD R5, R6, 0x4, R5 ;  /* 0x0000000406057824 */ /* 0x000fe200078e0205 */
[----:B--2---:R-:W-:-:S04]  /*05b0*/  I2FP.F32.U32 R6, R2 ;  /* 0x0000000200067245 */ /* 0x004fc80000201000 */
[----:B------:R-:W-:Y:S01]  /*05c0*/  LEA.HI R0, R5, R5, RZ, 0x1 ;  /* 0x0000000505007211 */ /* 0x000fe200078f08ff */
[----:B------:R-:W-:Y:S01]  /*05d0*/  FMUL R6, R6, UR4 ;  /* 0x0000000406067c20 */ /* 0x000fe20008400000 */
[----:B------:R-:W-:Y:S02]  /*05e0*/  UMOV UR4, 0x20 ;  /* 0x0000002000047882 */ /* 0x000fe40000000000 */
[----:B------:R-:W-:Y:S01]  /*05f0*/  LOP3.LUT R0, R0, 0xfffffffe, RZ, 0xc0, !PT ;  /* 0xfffffffe00007812 */ /* 0x000fe200078ec0ff */
[----:B0-----:R-:W-:Y:S01]  /*0600*/  IMAD.MOV R11, RZ, RZ, -R7 ;  /* 0x000000ffff0b7224 */ /* 0x001fe200078e0a07 */
[----:B------:R-:W-:-:S04]  /*0610*/  @!UP0 UIADD3 UR4, -UR4, 0x100000, URZ ;  /* 0x0010000004048890 */ /* 0x000fc8000fffe13f */
[----:B------:R-:W-:Y:S02]  /*0620*/  @!UP0 USHF.L.U32 UR5, UR4, 0xb, URZ ;  /* 0x0000000b04058899 */ /* 0x000fe4000800063f */
[----:B------:R-:W-:Y:S01]  /*0630*/  @!UP0 USHF.L.U32 UR4, UR4, 0x1, URZ ;  /* 0x0000000104048899 */ /* 0x000fe2000800063f */
[----:B------:R-:W0:Y:S01]  /*0640*/  F2I.U32.TRUNC.NTZ R6, R6 ;  /* 0x0000000600067305 */ /* 0x000e22000020f000 */
[----:B------:R-:W2:Y:S01]  /*0650*/  LDC R7, c[0x0][0x140] ;  /* 0x00005000ff077b82 */ /* 0x000ea20000000800 */
[----:B-1----:R-:W-:Y:S02]  /*0660*/  IMAD R11, R8, R11, UR9 ;  /* 0x00000009080b7e24 */ /* 0x002fe4000f8e020b */
[----:B------:R-:W-:-:S05]  /*0670*/  IMAD.IADD R0, R5, 0x1, -R0 ;  /* 0x0000000105007824 */ /* 0x000fca00078e0a00 */
[----:B------:R-:W-:Y:S01]  /*0680*/  ISETP.NE.AND P2, PT, R0, R11, PT ;  /* 0x0000000b0000720c */ /* 0x000fe20003f45270 */
[C---:B------:R-:W-:Y:S01]  /*0690*/  IMAD.SHL.U32 R0, R5.reuse, 0x4, RZ ;  /* 0x0000000405007824 */ /* 0x040fe200078e00ff */
[----:B-----5:R-:W-:Y:S01]  /*06a0*/  @!UP0 ULEA UR6, UR7, UR6, 0x18 ;  /* 0x0000000607068291 */ /* 0x020fe2000f8ec03f */
[----:B------:R-:W-:Y:S01]  /*06b0*/  VOTEU.ALL UP0, P0 ;  /* 0x00000000003f7886 */ /* 0x000fe20000000000 */
[----:B------:R-:W-:Y:S01]  /*06c0*/  LOP3.LUT P0, RZ, R4, 0x7, RZ, 0xc0, !PT ;  /* 0x0000000704ff7812 */ /* 0x000fe2000780c0ff */
[----:B0-----:R-:W-:Y:S01]  /*06d0*/  IMAD.MOV R12, RZ, RZ, -R6 ;  /* 0x000000ffff0c7224 */ /* 0x001fe200078e0a06 */
[----:B------:R-:W-:-:S03]  /*06e0*/  LOP3.LUT R9, R5, 0xc, R0, 0x78, !PT ;  /* 0x0000000c05097812 */ /* 0x000fc600078e7800 */
[----:B---3--:R-:W-:Y:S01]  /*06f0*/  IMAD R5, R13, R12, R2 ;  /* 0x0000000c0d057224 */ /* 0x008fe200078e0202 */
[C---:B------:R-:W-:Y:S01]  /*0700*/  ISETP.LT.U32.AND P0, PT, R9.reuse, 0x4, !P0 ;  /* 0x000000040900780c */ /* 0x040fe20004701070 */
[----:B------:R0:W-:Y:S02]  /*0710*/  STL [R1+0x454], R9 ;  /* 0x0004540901007387 */ /* 0x0001e40000100800 */
[----:B------:R-:W-:Y:S02]  /*0720*/  @P2 LEA.HI R0, R9, R9, RZ, 0x1 ;  /* 0x0000000909002211 */ /* 0x000fe400078f08ff */
[----:B------:R-:W1:Y:S02]  /*0730*/  FENCE.VIEW.ASYNC.S ;  /* 0x00000000000073c6 */ /* 0x000e640000000000 */
[----:B-1----:R0:W1:Y:S01]  /*0740*/  @!UP0 SYNCS.EXCH.64 URZ, [UR6+0x40], UR4 ;  /* 0x00004004063f85b2 */ /* 0x0020620008000100 */
[----:B--2---:R-:W-:Y:S02]  /*0750*/  ISETP.EQ.U32.AND P5, PT, R7, 0x1, PT ;  /* 0x000000010700780c */ /* 0x004fe40003fa2070 */
[----:B------:R-:W-:-:S04]  /*0760*/  @P2 SHF.R.S32.HI R0, RZ, 0x1, R0 ;  /* 0x00000001ff002819 */ /* 0x000fc80000011400 */
[----:B------:R-:W-:Y:S01]  /*0770*/  @P2 ISETP.NE.AND P3, PT, R0, R5, PT ;  /* 0x000000050000220c */ /* 0x000fe20003f65270 */
[----:B------:R-:W-:Y:S01]  /*0780*/  IMAD.MOV.U32 R0, RZ, RZ, 0x1 ;  /* 0x00000001ff007424 */ /* 0x000fe200078e00ff */
[----:B------:R-:W-:Y:S02]  /*0790*/  SEL R5, RZ, 0x1, !P0 ;  /* 0x00000001ff057807 */ /* 0x000fe40004000000 */
[----:B------:R-:W-:-:S04]  /*07a0*/  @P2 SEL R0, RZ, 0x1, P3 ;  /* 0x00000001ff002807 */ /* 0x000fc80001800000 */
[----:B------:R-:W-:Y:S01]  /*07b0*/  LOP3.LUT R0, R0, R5, RZ, 0xc0, !PT ;  /* 0x0000000500007212 */ /* 0x000fe200078ec0ff */
[----:B------:R0:W2:Y:S01]  /*07c0*/  @!UP1 SYNCS.EXCH.64 URZ, [UR6+0x48], UR4 ;  /* 0x00004804063f95b2 */ /* 0x0000a20008000100 */
[----:B------:R-:W-:-:S03]  /*07d0*/  NOP ;  /* 0x0000000000007918 */ /* 0x000fc60000000000 */
[----:B------:R0:W-:Y:S01]  /*07e0*/  STL [R1+0x450], R0 ;  /* 0x0004500001007387 */ /* 0x0001e20000100800 */
[----:B-1----:R-:W-:Y:S05]  /*07f0*/  @!P5 BRA `(.L_x_3) ;  /* 0x000000000008d947 */ /* 0x002fea0003800000 */
[----:B--2-4-:R-:W-:Y:S01]  /*0800*/  UCGABAR_ARV ;  /* 0x00000000000079c7 */ /* 0x014fe20008000000 */
[----:B------:R-:W-:Y:S05]  /*0810*/  BRA `(.L_x_4) ;  /* 0x0000000000047947 */ /* 0x000fea0003800000 */
.L_x_3:
[----:B--2-4-:R-:W-:Y:S01]  /*0820*/  NOP ;  /* 0x0000000000007918 */ /* 0x014fe20000000000 */
.L_x_4:
[----:B0-----:R-:W0:Y:S01]  /*0830*/  LDC R0, c[0x0][0x65c] ;  /* 0x00019700ff007b82 */ /* 0x001e220000000800 */
[----:B------:R-:W-:Y:S02]  /*0840*/  IMAD.U32 R4, RZ, RZ, UR9 ;  /* 0x00000009ff047e24 */ /* 0x000fe4000f8e00ff */
[----:B------:R-:W-:Y:S01]  /*0850*/  IMAD.MOV.U32 R5, RZ, RZ, RZ ;  /* 0x000000ffff057224 */ /* 0x000fe200078e00ff */
[----:B0-----:R-:W-:-:S13]  /*0860*/  ISETP.NE.AND P4, PT, R0, 0x1, PT ;  /* 0x000000010000780c */ /* 0x001fda0003f85270 */
[----:B------:R-:W0:Y:S01]  /*0870*/  @P4 LDC R7, c[0x0][0x10] ;  /* 0x00000400ff074b82 */ /* 0x000e220000000800 */
[----:B------:R-:W-:Y:S02]  /*0880*/  @P4 IMAD.MOV.U32 R3, RZ, RZ, RZ ;  /* 0x000000ffff034224 */ /* 0x000fe400078e00ff */
[----:B------:R-:W-:-:S05]  /*0890*/  @P4 IMAD.MOV.U32 R15, RZ, RZ, RZ ;  /* 0x000000ffff0f4224 */ /* 0x000fca00078e00ff */
[----:B------:R-:W1:Y:S01]  /*08a0*/  @!P4 LDC R9, c[0x0][0xc] ;  /* 0x00000300ff09cb82 */ /* 0x000e620000000800 */
[----:B0-----:R-:W-:-:S04]  /*08b0*/  @P4 IMAD.WIDE.U32 R6, R7, UR9, R2 ;  /* 0x0000000907064c25 */ /* 0x001fc8000f8e0002 */
[----:B------:R-:W-:Y:S02]  /*08c0*/  @P4 IMAD.MOV.U32 R8, RZ, RZ, R6 ;  /* 0x000000ffff084224 */ /* 0x000fe400078e0006 */
[----:B------:R-:W-:Y:S02]  /*08d0*/  @P4 IMAD.IADD R16, R7, 0x1, R15 ;  /* 0x0000000107104824 */ /* 0x000fe400078e020f */
[----:B-1----:R-:W-:-:S04]  /*08e0*/  @!P4 IMAD.WIDE.U32 R4, R2, R9, R4 ;  /* 0x000000090204c225 */ /* 0x002fc800078e0004 */
[----:B------:R-:W-:Y:S02]  /*08f0*/  @!P4 IMAD.MOV.U32 R8, RZ, RZ, R4 ;  /* 0x000000ffff08c224 */ /* 0x000fe400078e0004 */
[----:B------:R-:W-:-:S03]  /*0900*/  @!P4 IMAD.MOV.U32 R16, RZ, RZ, R5 ;  /* 0x000000ffff10c224 */ /* 0x000fc600078e0005 */
[----:B------:R0:W-:Y:S04]  /*0910*/  STL [R1+0x45c], R8 ;  /* 0x00045c0801007387 */ /* 0x0001e80000100800 */
[----:B------:R0:W-:Y:S01]  /*0920*/  STL [R1+0x458], R16 ;  /* 0x0004581001007387 */ /* 0x0001e20000100800 */
[----:B------:R-:W-:Y:S05]  /*0930*/  @!P5 BRA `(.L_x_5) ;  /* 0x00000000000cd947 */ /* 0x000fea0003800000 */
[----:B------:R-:W-:Y:S01]  /*0940*/  UCGABAR_WAIT ;  /* 0x0000000000007dc7 */ /* 0x000fe20008000000 */
[----:B------:R-:W-:Y:S01]  /*0950*/  CCTL.IVALL ;  /* 0x00000000ff00798f */ /* 0x000fe20002000000 */
[----:B------:R-:W-:Y:S05]  /*0960*/  BRA `(.L_x_6) ;  /* 0x0000000000047947 */ /* 0x000fea0003800000 */
.L_x_5:
[----:B------:R-:W-:Y:S06]  /*0970*/  BAR.SYNC.DEFER_BLOCKING 0x0 ;  /* 0x0000000000007b1d */ /* 0x000fec0000010000 */
.L_x_6:
[----:B------:R-:W-:Y:S05]  /*0980*/  @!P1 BRA `(.L_x_7) ;  /* 0x0000027c000c9947 */ /* 0x000fea0003800000 */
[----:B------:R-:W-:-:S06]  /*0990*/  UISETP.GT.U32.AND UP0, UPT, UR10, 0x1, UPT ;  /* 0x000000010a00788c */ /* 0x000fcc000bf04070 */
[----:B------:R-:W-:-:S13]  /*09a0*/  PLOP3.LUT P0, PT, PT, PT, UP0, 0x80, 0x0 ;  /* 0x000000000000781c */ /* 0x000fda0003f0f008 */
[----:B------:R-:W-:Y:S05]  /*09b0*/  @P0 EXIT ;  /* 0x000000000000094d */ /* 0x000fea0003800000 */
[----:B------:R-:W-:Y:S01]  /*09c0*/  IMAD.MOV.U32 R5, RZ, RZ, -0x1 ;  /* 0xffffffffff057424 */ /* 0x000fe200078e00ff */
[----:B------:R-:W-:Y:S01]  /*09d0*/  ULDC.64 UR4, c[0x0][0x650] ;  /* 0x0001940000047ab9 */ /* 0x000fe20000000a00 */
[----:B------:R-:W-:Y:S01]  /*09e0*/  IMAD.MOV.U32 R4, RZ, RZ, -0x1 ;  /* 0xffffffffff047424 */ /* 0x000fe200078e00ff */
[----:B------:R-:W-:Y:S01]  /*09f0*/  ISETP.GE.U32.AND P0, PT, R8, UR4, PT ;  /* 0x0000000408007c0c */ /* 0x000fe2000bf06070 */
[----:B------:R-:W-:Y:S01]  /*0a00*/  UMOV UR9, 0xffffffff ;  /* 0xffffffff00097882 */ /* 0x000fe20000000000 */
[----:B------:R1:W-:Y:S01]  /*0a10*/  STL [R1+0x464], R5 ;  /* 0x0004640501007387 */ /* 0x0003e20000100800 */
[----:B------:R-:W-:Y:S02]  /*0a20*/  PRMT R0, RZ, 0x7610, R0 ;  /* 0x00007610ff007816 */ /* 0x000fe40000000000 */
[----:B------:R-:W-:Y:S01]  /*0a30*/  ISETP.GE.U32.AND.EX P0, PT, R16, UR5, PT, P0 ;  /* 0x0000000510007c0c */ /* 0x000fe2000bf06100 */
[----:B------:R1:W-:-:S12]  /*0a40*/  STL [R1+0x460], R4 ;  /* 0x0004600401007387 */ /* 0x0003d80000100800 */
[----:B-1----:R-:W-:Y:S05]  /*0a50*/  @P0 BRA `(.L_x_8) ;  /* 0x00000004003c0947 */ /* 0x002fea0003800000 */
[----:B------:R-:W-:Y:S01]  /*0a60*/  ULDC.64 UR14, c[0x0][0x628] ;  /* 0x00018a00000e7ab9 */ /* 0x000fe20000000a00 */
[----:B------:R-:W1:Y:S01]  /*0a70*/  LDC.64 R6, c[0x0][0x620] ;  /* 0x00018800ff067b82 */ /* 0x000e620000000a00 */
[----:B------:R-:W-:Y:S01]  /*0a80*/  ISETP.NE.U32.AND P0, PT, RZ, UR14, PT ;  /* 0x0000000eff007c0c */ /* 0x000fe2000bf05070 */
[----:B------:R-:W-:Y:S01]  /*0a90*/  ULDC UR11, c[0x0][0x630] ;  /* 0x00018c00000b7ab9 */ /* 0x000fe20000000800 */
[----:B------:R-:W-:Y:S02]  /*0aa0*/  R2UR UR4, R8 ;  /* 0x00000000080472ca */ /* 0x000fe400000e0000 */
[----:B------:R-:W-:Y:S02]  /*0ab0*/  ISETP.NE.AND.EX P0, PT, RZ, UR15, PT, P0 ;  /* 0x0000000fff007c0c */ /* 0x000fe4000bf05300 */
[----:B------:R-:W-:-:S11]  /*0ac0*/  R2UR UR5, R16 ;  /* 0x00000000100572ca */ /* 0x000fd600000e0000 */
[----:B------:R-:W-:Y:S05]  /*0ad0*/  @!P0 BRA `(.L_x_9) ;  /* 0x0000000000308947 */ /* 0x000fea0003800000 */
[----:B------:R-:W-:Y:S01]  /*0ae0*/  R2UR UR4, R8 ;  /* 0x00000000080472ca */ /* 0x000fe200000e0000 */
[----:B------:R-:W-:Y:S01]  /*0af0*/  ULDC UR8, c[0x0][0x634] ;  /* 0x00018d0000087ab9 */ /* 0x000fe20000000800 */
[----:B------:R-:W-:-:S11]  /*0b00*/  R2UR UR10, R16 ;  /* 0x00000000100a72ca */ /* 0x000fd600000e0000 */
[----:B------:R-:W-:-:S04]  /*0b10*/  UIADD3 UR8, UP0, UR4, UR8, URZ ;  /* 0x0000000804087290 */ /* 0x000fc8000ff1e03f */
[----:B------:R-:W-:-:S04]  /*0b20*/  UIADD3.X UR10, URZ, UR10, URZ, UP0, !UPT ;  /* 0x0000000a3f0a7290 */ /* 0x000fc800087fe43f */
[----:B------:R-:W-:-:S04]  /*0b30*/  UIMAD.WIDE.U32 UR4, UR10, UR14, URZ ;  /* 0x0000000e0a0472a5 */ /* 0x000fc8000f8e003f */
[----:B------:R-:W-:Y:S02]  /*0b40*/  UIMAD.WIDE.U32 UR6, UP0, UR8, UR15, UR4 ;  /* 0x0000000f080672a5 */ /* 0x000fe4000f800004 */
[----:B------:R-:W-:Y:S02]  /*0b50*/  UIMAD.WIDE.U32 UR4, UR8, UR14, URZ ;  /* 0x0000000e080472a5 */ /* 0x000fe4000f8e003f */
[----:B------:R-:W-:Y:S02]  /*0b60*/  UIADD3.X UR9, URZ, URZ, URZ, UP0, !UPT ;  /* 0x0000003f3f097290 */ /* 0x000fe400087fe43f */
[----:B------:R-:W-:Y:S01]  /*0b70*/  UIADD3 URZ, UP0, UR5, UR6, URZ ;  /* 0x00000006053f7290 */ /* 0x000fe2000ff1e03f */
[----:B------:R-:W-:-:S03]  /*0b80*/  UMOV UR8, UR7 ;  /* 0x0000000700087c82 */ /* 0x000fc60008000000 */
[----:B------:R-:W-:-:S12]  /*0b90*/  UIMAD.WIDE.U32.X UR4, UR10, UR15, UR8, UP0 ;  /* 0x0000000f0a0472a5 */ /* 0x000fd800080e0408 */
.L_x_9:
[----:B------:R-:W-:Y:S01]  /*0ba0*/  USHF.R.U64 UR9, UR4, UR11, UR5 ;  /* 0x0000000b04097299 */ /* 0x000fe20008001205 */
[----:B------:R-:W2:Y:S01]  /*0bb0*/  LDC.64 R20, c[0x0][0x640] ;  /* 0x00019000ff147b82 */ /* 0x000ea20000000a00 */
[----:B------:R-:W-:Y:S01]  /*0bc0*/  USHF.R.U32.HI UR4, URZ, UR11, UR5 ;  /* 0x0000000b3f047299 */ /* 0x000fe20008011605 */
[----:B------:R-:W-:Y:S02]  /*0bd0*/  IMAD.MOV.U32 R4, RZ, RZ, R8 ;  /* 0x000000ffff047224 */ /* 0x000fe400078e0008 */
[----:B------:R-:W-:Y:S01]  /*0be0*/  IMAD R12, R13, R12, R2 ;  /* 0x0000000c0d0c7224 */ /* 0x000fe200078e0202 */
[----:B------:R-:W-:Y:S01]  /*0bf0*/  IADD3 R3, P0, RZ, -UR9, RZ ;  /* 0x80000009ff037c10 */ /* 0x000fe2000ff1e0ff */
[----:B------:R-:W-:Y:S02]  /*0c00*/  IMAD.MOV.U32 R13, RZ, RZ, 0x1 ;  /* 0x00000001ff0d7424 */ /* 0x000fe400078e00ff */
[----:B------:R-:W3:Y:S02]  /*0c10*/  LDC R10, c[0x0][0x618] ;  /* 0x00018600ff0a7b82 */ /* 0x000ee40000000800 */
[----:B------:R-:W-:-:S04]  /*0c20*/  IMAD.X R5, RZ, RZ, ~UR4, P0 ;  /* 0x80000004ff057e24 */ /* 0x000fc800080e06ff */
[-C--:B-1----:R-:W-:Y:S02]  /*0c30*/  IMAD R0, R5, R6.reuse, RZ ;  /* 0x0000000605007224 */ /* 0x082fe400078e02ff */
[----:B------:R-:W1:Y:S01]  /*0c40*/  LDC R14, c[0x0][0x608] ;  /* 0x00018200ff0e7b82 */ /* 0x000e620000000800 */
[----:B------:R-:W-:Y:S02]  /*0c50*/  IMAD.MOV.U32 R5, RZ, RZ, R16 ;  /* 0x000000ffff057224 */ /* 0x000fe400078e0010 */
[----:B------:R-:W-:-:S05]  /*0c60*/  IMAD.WIDE.U32 R4, R3, R6, R4 ;  /* 0x0000000603047225 */ /* 0x000fca00078e0004 */
[----:B------:R-:W4:Y:S01]  /*0c70*/  LDC R18, c[0x0][0x658] ;  /* 0x00019600ff127b82 */ /* 0x000f220000000800 */
[----:B------:R-:W-:Y:S01]  /*0c80*/  IMAD R3, R3, R7, R0 ;  /* 0x0000000703037224 */ /* 0x000fe200078e0200 */
[----:B--2---:R-:W-:-:S03]  /*0c90*/  ISETP.NE.U32.AND P0, PT, R20, RZ, PT ;  /* 0x000000ff1400720c */ /* 0x004fc60003f05070 */
[----:B------:R-:W-:Y:S01]  /*0ca0*/  IMAD.IADD R3, R5, 0x1, R3 ;  /* 0x0000000105037824 */ /* 0x000fe200078e0203 */
[----:B------:R-:W-:Y:S01]  /*0cb0*/  ISETP.NE.AND.EX P0, PT, R21, RZ, PT, P0 ;  /* 0x000000ff1500720c */ /* 0x000fe20003f05300 */
[----:B------:R-:W-:Y:S01]  /*0cc0*/  IMAD.MOV.U32 R5, RZ, RZ, -0x1 ;  /* 0xffffffffff057424 */ /* 0x000fe200078e00ff */
[----:B0-----:R-:W0:Y:S02]  /*0cd0*/  LDC R16, c[0x0][0x600] ;  /* 0x00018000ff107b82 */ /* 0x001e240000000800 */
[-CC-:B---3--:R-:W-:Y:S02]  /*0ce0*/  SHF.R.U64 R8, R4, R10.reuse, R3.reuse ;  /* 0x0000000a04087219 */ /* 0x188fe40000001203 */
[----:B------:R-:W-:-:S04]  /*0cf0*/  SHF.R.U32.HI R3, RZ, R10, R3 ;  /* 0x0000000aff037219 */ /* 0x000fc80000011603 */
[----:B------:R-:W2:Y:S01]  /*0d00*/  LDC R15, c[0x0][0x648] ;  /* 0x00019200ff0f7b82 */ /* 0x000ea20000000800 */
[-CC-:B-1----:R-:W-:Y:S02]  /*0d10*/  SHF.R.U64 R23, R8, R14.reuse, R3.reuse ;  /* 0x0000000e08177219 */ /* 0x182fe40000001203 */
[----:B------:R-:W-:-:S05]  /*0d20*/  SHF.R.U32.HI R3, RZ, R14, R3 ;  /* 0x0000000eff037219 */ /* 0x000fca0000011603 */
[----:B------:R-:W1:Y:S01]  /*0d30*/  LDC R17, c[0x0][0x638] ;  /* 0x00018e00ff117b82 */ /* 0x000e620000000800 */
[-CC-:B----4-:R-:W-:Y:S02]  /*0d40*/  SHF.R.U64 R10, R23, R18.reuse, R3.reuse ;  /* 0x00000012170a7219 */ /* 0x190fe40000001203 */
[-C--:B------:R-:W-:Y:S02]  /*0d50*/  SHF.L.U32 R0, R5, R18.reuse, RZ ;  /* 0x0000001205007219 */ /* 0x080fe400000006ff */
[----:B------:R-:W-:Y:S01]  /*0d60*/  SHF.R.U32.HI R3, RZ, R18, R3 ;  /* 0x00000012ff037219 */ /* 0x000fe20000011603 */
[----:B------:R-:W-:Y:S01]  /*0d70*/  IMAD.MOV.U32 R2, RZ, RZ, R10 ;  /* 0x000000ffff027224 */ /* 0x000fe200078e000a */
[----:B------:R-:W-:Y:S01]  /*0d80*/  LOP3.LUT R0, RZ, R0, RZ, 0x33, !PT ;  /* 0x00000000ff007212 */ /* 0x000fe200078e33ff */
[----:B------:R-:W3:Y:S01]  /*0d90*/  LDC R19, c[0x0][0x610] ;  /* 0x00018400ff137b82 */ /* 0x000ee20000000800 */
[----:B------:R-:W-:Y:S05]  /*0da0*/  @!P0 BRA `(.L_x_10) ;  /* 0x0000000000288947 */ /* 0x000fea0003800000 */
[----:B------:R-:W4:Y:S02]  /*0db0*/  LDC R7, c[0x0][0x64c] ;  /* 0x00019300ff077b82 */ /* 0x000f240000000800 */
[----:B----4-:R-:W-:-:S05]  /*0dc0*/  IADD3 R7, P0, R10, R7, RZ ;  /* 0x000000070a077210 */ /* 0x010fca0007f1e0ff */
[----:B------:R-:W-:-:S04]  /*0dd0*/  IMAD.X R9, RZ, RZ, R3, P0 ;  /* 0x000000ffff097224 */ /* 0x000fc800000e0603 */
[----:B------:R-:W-:-:S04]  /*0de0*/  IMAD.WIDE.U32 R2, R9, R20, RZ ;  /* 0x0000001409027225 */ /* 0x000fc800078e00ff */
[----:B------:R-:W-:-:S04]  /*0df0*/  IMAD.WIDE.U32 R4, P0, R7, R21, R2 ;  /* 0x0000001507047225 */ /* 0x000fc80007800002 */
[----:B------:R-:W-:-:S04]  /*0e00*/  IMAD.WIDE.U32 R2, R7, R20, RZ ;  /* 0x0000001407027225 */ /* 0x000fc800078e00ff */
[----:B------:R-:W-:Y:S01]  /*0e10*/  IMAD.X R7, RZ, RZ, RZ, P0 ;  /* 0x000000ffff077224 */ /* 0x000fe200000e06ff */
[----:B------:R-:W-:Y:S01]  /*0e20*/  IADD3 RZ, P0, R3, R4, RZ ;  /* 0x0000000403ff7210 */ /* 0x000fe20007f1e0ff */
[----:B------:R-:W-:-:S04]  /*0e30*/  IMAD.MOV.U32 R6, RZ, RZ, R5 ;  /* 0x000000ffff067224 */ /* 0x000fc800078e0005 */
[----:B------:R-:W-:-:S08]  /*0e40*/  IMAD.WIDE.U32.X R2, R9, R21, R6, P0 ;  /* 0x0000001509027225 */ /* 0x000fd000000e0406 */
.L_x_10:
[----:B--2---:R-:W-:Y:S01]  /*0e50*/  SHF.R.U64 R4, R2, R15, R3 ;  /* 0x0000000f02047219 */ /* 0x004fe20000001203 */
[----:B0-----:R-:W-:Y:S01]  /*0e60*/  VIADD R5, R16, 0xffffffff ;  /* 0xffffffff10057836 */ /* 0x001fe20000000000 */
[----:B------:R-:W-:Y:S02]  /*0e70*/  SHF.L.U32 R2, R13, R18, RZ ;  /* 0x000000120d027219 */ /* 0x000fe400000006ff */
[----:B------:R-:W-:Y:S01]  /*0e80*/  LOP3.LUT R3, R23, R0, RZ, 0xc0, !PT ;  /* 0x0000000017037212 */ /* 0x000fe200078ec0ff */
[----:B------:R-:W-:Y:S01]  /*0e90*/  IMAD.MOV R6, RZ, RZ, -R4 ;  /* 0x000000ffff067224 */ /* 0x000fe200078e0a04 */
[----:B------:R-:W-:Y:S02]  /*0ea0*/  SEL R0, R11, R12, !P4 ;  /* 0x0000000c0b007207 */ /* 0x000fe40006000000 */
[----:B------:R-:W-:Y:S01]  /*0eb0*/  LOP3.LUT R5, R8, R5, RZ, 0xc0, !PT ;  /* 0x0000000508057212 */ /* 0x000fe200078ec0ff */
[----:B------:R-:W-:Y:S02]  /*0ec0*/  IMAD R7, R2, R4, R3 ;  /* 0x0000000402077224 */ /* 0x000fe400078e0203 */
[----:B-1----:R-:W-:-:S02]  /*0ed0*/  IMAD R3, R6, R17, R10 ;  /* 0x0000001106037224 */ /* 0x002fc400078e020a */
[----:B---3--:R-:W-:Y:S02]  /*0ee0*/  IMAD R2, R7, R19, R0 ;  /* 0x0000001307027224 */ /* 0x008fe400078e0200 */
[----:B------:R-:W-:Y:S02]  /*0ef0*/  IMAD R3, R3, R16, R5 ;  /* 0x0000001003037224 */ /* 0x000fe400078e0205 */
[----:B------:R-:W-:-:S03]  /*0f00*/  IMAD.MOV.U32 R0, RZ, RZ, 0x1 ;  /* 0x00000001ff007424 */ /* 0x000fc600078e00ff */
[----:B------:R-:W-:Y:S02]  /*0f10*/  SEL R4, R3, R2, !P4 ;  /* 0x0000000203047207 */ /* 0x000fe40006000000 */
[----:B------:R-:W-:-:S03]  /*0f20*/  SEL R2, R2, R3, !P4 ;  /* 0x0000000302027207 */ /* 0x000fc60006000000 */
[----:B------:R1:W-:Y:S04]  /*0f30*/  STL [R1+0x460], R4 ;  /* 0x0004600401007387 */ /* 0x0003e80000100800 */
[----:B------:R1:W-:Y:S02]  /*0f40*/  STL [R1+0x464], R2 ;  /* 0x0004640201007387 */ /* 0x0003e40000100800 */
.L_x_8:
[----:B------:R-:W-:-:S08]  /*0f50*/  NOP ;  /* 0x0000000000007918 */ /* 0x000fd00000000000 */
[----:B------:R-:W2:Y:S02]  /*0f60*/  USETMAXREG.TRY_ALLOC.CTAPOOL UP0, 0xf0 ;  /* 0x000000f0000079c8 */ /* 0x000ea40008000600 */
[----:B--2---:R-:W-:-:S13]  /*0f70*/  PLOP3.LUT P0, PT, PT, PT, UP0, 0x80, 0x0 ;  /* 0x000000000000781c */ /* 0x004fda0003f0f008 */
[----:B------:R-:W-:Y:S05]  /*0f80*/  @!P0 BRA `(.L_x_8) ;  /* 0xfffffffc00f08947 */ /* 0x000fea000383ffff */
[----:B------:R-:W-:Y:S01]  /*0f90*/  ULDC.64 UR4, c[0x0][0x598] ;  /* 0x0001660000047ab9 */ /* 0x000fe20000000a00 */
[----:B------:R-:W-:Y:S01]  /*0fa0*/  ULDC.64 UR14, c[0x0][0x208] ;  /* 0x00008200000e7ab9 */ /* 0x000fe20000000a00 */
[----:B------:R-:W-:-:S04]  /*0fb0*/  ISETP.NE.U32.AND P0, PT, RZ, UR4, PT ;  /* 0x00000004ff007c0c */ /* 0x000fc8000bf05070 */
[----:B------:R-:W-:-:S13]  /*0fc0*/  ISETP.NE.AND.EX P0, PT, RZ, UR5, PT, P0 ;  /* 0x00000005ff007c0c */ /* 0x000fda000bf05300 */
[----:B------:R-:W-:Y:S05]  /*0fd0*/  @!P0 BRA `(.L_x_11) ;  /* 0x0000000000208947 */ /* 0x000fea0003800000 */
[----:B-1----:R-:W1:Y:S02]  /*0fe0*/  LDC.64 R2, c[0x0][0x598] ;  /* 0x00016600ff027b82 */ /* 0x002e640000000a00 */
[----:B-1----:R-:W2:Y:S02]  /*0ff0*/  LDG.E.64 R2, desc[UR14][R2.64] ;  /* 0x0000000e02027981 */ /* 0x002ea4000c1e1b00 */
[----:B--2---:R-:W-:-:S04]  /*1000*/  ISETP.NE.U32.AND P0, PT, R2, RZ, PT ;  /* 0x000000ff0200720c */ /* 0x004fc80003f05070 */
[----:B------:R-:W-:-:S13]  /*1010*/  ISETP.NE.AND.EX P0, PT, R3, RZ, PT, P0 ;  /* 0x000000ff0300720c */ /* 0x000fda0003f05300 */
[----:B------:R-:W-:Y:S05]  /*1020*/  @!P0 BRA `(.L_x_11) ;  /* 0x00000000000c8947 */ /* 0x000fea0003800000 */
[----:B------:R-:W2:Y:S02]  /*1030*/  LD.E R2, desc[UR14][R2.64] ;  /* 0x0000000e02027980 */ /* 0x000ea4000c101900 */
[----:B--2---:R-:W-:Y:S01]  /*1040*/  R2UR UR20, R2 ;  /* 0x00000000021472ca */ /* 0x004fe200000e0000 */
[----:B------:R-:W-:-:S14]  /*1050*/  BRA `(.L_x_12) ;  /* 0x0000000000247947 */ /* 0x000fdc0003800000 */
.L_x_11:
[----:B------:R-:W-:Y:S02]  /*1060*/  ULDC.64 UR4, c[0x0][0x588] ;  /* 0x0001620000047ab9 */ /* 0x000fe40000000a00 */
[----:B------:R-:W-:-:S04]  /*1070*/  ISETP.NE.U32.AND P0, PT, RZ, UR4, PT ;  /* 0x00000004ff007c0c */ /* 0x000fc8000bf05070 */
[----:B------:R-:W-:-:S13]  /*1080*/  ISETP.NE.AND.EX P0, PT, RZ, UR5, PT, P0 ;  /* 0x00000005ff007c0c */ /* 0x000fda000bf05300 */
[----:B------:R-:W-:Y:S05]  /*1090*/  @!P0 BRA `(.L_x_13) ;  /* 0x0000000000108947 */ /* 0x000fea0003800000 */
[----:B-1----:R-:W1:Y:S02]  /*10a0*/  LDC.64 R2, c[0x0][0x588] ;  /* 0x00016200ff027b82 */ /* 0x002e640000000a00 */
[----:B-1----:R-:W2:Y:S02]  /*10b0*/  LDG.E R2, desc[UR14][R2.64] ;  /* 0x0000000e02027981 */ /* 0x002ea4000c1e1900 */
[----:B--2---:R-:W-:Y:S01]  /*10c0*/  R2UR UR20, R2 ;  /* 0x00000000021472ca */ /* 0x004fe200000e0000 */
[----:B------:R-:W-:-:S14]  /*10d0*/  BRA `(.L_x_12) ;  /* 0x0000000000047947 */ /* 0x000fdc0003800000 */
.L_x_13:
[----:B------:R-:W-:-:S05]  /*10e0*/  ULDC UR20, c[0x0][0x580] ;  /* 0x0001600000147ab9 */ /* 0x000fca0000000800 */
.L_x_12:
[----:B------:R-:W-:Y:S02]  /*10f0*/  ULDC.64 UR4, c[0x0][0x5a0] ;  /* 0x0001680000047ab9 */ /* 0x000fe40000000a00 */
        /* <DEDUP_REMOVED lines=11> */
.L_x_14:
        /* <DEDUP_REMOVED lines=8> */
.L_x_16:
[----:B------:R-:W-:-:S05]  /*1230*/  ULDC UR21, c[0x0][0x584] ;  /* 0x0001610000157ab9 */ /* 0x000fca0000000800 */
.L_x_15:
[----:B------:R-:W-:-:S13]  /*1240*/  LOP3.LUT P0, RZ, R0, 0xff, RZ, 0xc0, !PT ;  /* 0x000000ff00ff7812 */ /* 0x000fda000780c0ff */
[----:B------:R-:W-:Y:S05]  /*1250*/  @!P0 EXIT ;  /* 0x000000000000894d */ /* 0x000fea0003800000 */
[----:B------:R-:W-:Y:S01]  /*1260*/  ULDC UR4, c[0x0][0x28c] ;  /* 0x0000a30000047ab9 */ /* 0x000fe20000000800 */
[----:B------:R-:W-:Y:S02]  /*1270*/  ULOP3.LUT UR22, UR13, 0x1, URZ, 0xfc, !UPT ;  /* 0x000000010d167892 */ /* 0x000fe4000f8efc3f */
[----:B------:R-:W-:-:S04]  /*1280*/  UIADD3 UR4, UR4, 0x7f, URZ ;  /* 0x0000007f04047890 */ /* 0x000fc8000fffe03f */
[----:B------:R-:W-:-:S04]  /*1290*/  USHF.R.S32.HI UR5, URZ, 0x1f, UR4 ;  /* 0x0000001f3f057899 */ /* 0x000fc80008011404 */
[----:B------:R-:W-:-:S03]  /*12a0*/  ULEA.HI UR5, UR5, UR4, URZ, 0x7 ;  /* 0x0000000405057291 */ /* 0x000fc6000f8f383f */
[----:B------:R-:W-:Y:S01]  /*12b0*/  UMOV UR4, URZ ;  /* 0x0000003f00047c82 */ /* 0x000fe20008000000 */
[----:B------:R-:W-:-:S03]  /*12c0*/  USHF.R.S32.HI UR10, URZ, 0x7, UR5 ;  /* 0x000000073f0a7899 */ /* 0x000fc60008011405 */
[----:B------:R-:W-:-:S09]  /*12d0*/  UMOV UR5, URZ ;  /* 0x0000003f00057c82 */ /* 0x000fd20008000000 */
.L_x_555:
[----:B------:R-:W-:Y:S01]  /*12e0*/  STL [R1+0x44c], RZ ;  /* 0x00044cff01007387 */ /* 0x000fe20000100800 */
[----:B--2---:R-:W2:Y:S01]  /*12f0*/  S2UR UR18, SR_CgaCtaId ;  /* 0x00000000001279c3 */ /* 0x004ea20000008800 */
[----:B------:R-:W-:Y:S01]  /*1300*/  UMOV UR17, 0x400 ;  /* 0x0000040000117882 */ /* 0x000fe20000000000 */
[----:B------:R-:W-:Y:S01]  /*1310*/  UMOV UR6, URZ ;  /* 0x0000003f00067c82 */ /* 0x000fe20008000000 */
[----:B------:R-:W-:Y:S01]  /*1320*/  STL [R1+0x448], RZ ;  /* 0x000448ff01007387 */ /* 0x000fe20000100800 */
[----:B------:R-:W-:Y:S01]  /*1330*/  UMOV UR7, URZ ;  /* 0x0000003f00077c82 */ /* 0x000fe20008000000 */
[----:B------:R-:W-:Y:S01]  /*1340*/  UMOV UR8, URZ ;  /* 0x0000003f00087c82 */ /* 0x000fe20008000000 */
[----:B------:R-:W-:Y:S01]  /*1350*/  UMOV UR23, UR5 ;  /* 0x0000000500177c82 */ /* 0x000fe20008000000 */
[----:B------:R-:W-:Y:S01]  /*1360*/  STL [R1+0x444], RZ ;  /* 0x000444ff01007387 */ /* 0x000fe20000100800 */
[----:B-1----:R-:W1:Y:S01]  /*1370*/  LDC R2, c[0x0][0x28c] ;  /* 0x0000a300ff027b82 */ /* 0x002e620000000800 */
[----:B------:R-:W-:Y:S01]  /*1380*/  UMOV UR24, UR4 ;  /* 0x0000000400187c82 */ /* 0x000fe20008000000 */
[----:B------:R-:W-:Y:S01]  /*1390*/  CS2R R236, SRZ ;  /* 0x0000000000ec7805 */ /* 0x000fe2000001ff00 */
[----:B------:R-:W-:Y:S01]  /*13a0*/  STL [R1+0x440], RZ ;  /* 0x000440ff01007387 */ /* 0x000fe20000100800 */
[----:B------:R-:W-:-:S02]  /*13b0*/  CS2R R234, SRZ ;  /* 0x0000000000ea7805 */ /* 0x000fc4000001ff00 */
[----:B------:R-:W-:Y:S02]  /*13c0*/  CS2R R232, SRZ ;  /* 0x0000000000e87805 */ /* 0x000fe4000001ff00 */
[----:B------:R-:W-:Y:S01]  /*13d0*/  CS2R R230, SRZ ;  /* 0x0000000000e67805 */ /* 0x000fe2000001ff00 */
[----:B------:R-:W-:Y:S01]  /*13e0*/  STL [R1+0x43c], RZ ;  /* 0x00043cff01007387 */ /* 0x000fe20000100800 */
[----:B------:R-:W-:Y:S02]  /*13f0*/  CS2R R228, SRZ ;  /* 0x0000000000e47805 */ /* 0x000fe4000001ff00 */
[----:B------:R-:W-:Y:S02]  /*1400*/  CS2R R226, SRZ ;  /* 0x0000000000e27805 */ /* 0x000fe4000001ff00 */
        /* <DEDUP_REMOVED lines=14> */
[----:B-1----:R-:W-:Y:S02]  /*14f0*/  ISETP.GE.AND P0, PT, R2, 0x1, PT ;  /* 0x000000010200780c */ /* 0x002fe40003f06270 */
        /* <DEDUP_REMOVED lines=40> */
[----:B0-----:R-:W-:Y:S02]  /*1780*/  CS2R R16, SRZ ;  /* 0x0000000000107805 */ /* 0x001fe4000001ff00 */
        /* <DEDUP_REMOVED lines=94> */
[----:B------:R-:W-:-:S03]  /*1d70*/  CS2R R150, SRZ ;  /* 0x0000000000967805 */ /* 0x000fc6000001ff00 */
[----:B------:R-:W-:Y:S04]  /*1d80*/  STL [R1+0x3a0], RZ ;  /* 0x0003a0ff01007387 */ /* 0x000fe80000100800 */
        /* <DEDUP_REMOVED lines=104> */
[----:B------:R-:W-:Y:S04]  /*2410*/  STL [R1], RZ ;  /* 0x000000ff01007387 */ /* 0x000fe80000100800 */
        /* <DEDUP_REMOVED lines=39> */
[----:B------:R-:W-:Y:S01]  /*2690*/  STL [R1+0xa0], RZ ;  /* 0x0000a0ff01007387 */ /* 0x000fe20000100800 */
[----:B------:R-:W0:Y:S03]  /*26a0*/  S2R R0, SR_TID.X ;  /* 0x0000000000007919 */ /* 0x000e260000002100 */
        /* <DEDUP_REMOVED lines=8> */
[----:B0-----:R-:W-:-:S03]  /*2730*/  LOP3.LUT R0, R0, 0x80, RZ, 0xc0, !PT ;  /* 0x0000008000007812 */ /* 0x001fc600078ec0ff */
[----:B------:R-:W-:Y:S01]  /*2740*/  STL [R1+0xc4], RZ ;  /* 0x0000c4ff01007387 */ /* 0x000fe20000100800 */
[----:B------:R-:W-:-:S03]  /*2750*/  SHF.R.U32.HI R0, RZ, 0x7, R0 ;  /* 0x00000007ff007819 */ /* 0x000fc60000011600 */
        /* <DEDUP_REMOVED lines=33> */
[----:B------:R-:W0:Y:S04]  /*2970*/  SHFL.IDX PT, R0, R0, RZ, 0x1f ;  /* 0x00001fff00007589 */ /* 0x000e2800000e0000 */
[----:B------:R1:W-:Y:S04]  /*2980*/  STL [R1+0x14c], RZ ;  /* 0x00014cff01007387 */ /* 0x0003e80000100800 */
[----:B------:R1:W-:Y:S04]  /*2990*/  STL [R1+0x150], RZ ;  /* 0x000150ff01007387 */ /* 0x0003e80000100800 */
[----:B------:R1:W-:Y:S04]  /*29a0*/  STL [R1+0x154], RZ ;  /* 0x000154ff01007387 */ /* 0x0003e80000100800 */
[----:B------:R1:W-:Y:S04]  /*29b0*/  STL [R1+0x158], RZ ;  /* 0x000158ff01007387 */ /* 0x0003e80000100800 */
[----:B------:R1:W-:Y:S04]  /*29c0*/  STL [R1+0x15c], RZ ;  /* 0x00015cff01007387 */ /* 0x0003e80000100800 */
[----:B------:R1:W-:Y:S01]  /*29d0*/  STL [R1+0x160], RZ ;  /* 0x000160ff01007387 */ /* 0x0003e20000100800 */
[----:B0-----:R-:W-:-:S03]  /*29e0*/  R2UR UR11, R0 ;  /* 0x00000000000b72ca */ /* 0x001fc600000e0000 */
[----:B------:R1:W-:Y:S04]  /*29f0*/  STL [R1+0x164], RZ ;  /* 0x000164ff01007387 */ /* 0x0003e80000100800 */
[----:B------:R1:W-:Y:S04]  /*2a00*/  STL [R1+0x168], RZ ;  /* 0x000168ff01007387 */ /* 0x0003e80000100800 */
[----:B------:R1:W-:Y:S02]  /*2a10*/  STL [R1+0x16c], RZ ;  /* 0x00016cff01007387 */ /* 0x0003e40000100800 */
[----:B------:R-:W-:-:S02]  /*2a20*/  ULEA.HI UR12, UR11, UR11, URZ, 0x1 ;  /* 0x0000000b0b0c7291 */ /* 0x000fc4000f8f083f */
[----:B------:R1:W-:Y:S02]  /*2a30*/  STL [R1+0x170], RZ ;  /* 0x000170ff01007387 */ /* 0x0003e40000100800 */
[----:B------:R-:W-:Y:S02]  /*2a40*/  ULOP3.LUT UR16, UR12, 0x7fffe, URZ, 0xc0, !UPT ;  /* 0x0007fffe0c107892 */ /* 0x000fe4000f8ec03f */
[----:B------:R1:W-:Y:S01]  /*2a50*/  STL [R1+0x174], RZ ;  /* 0x000174ff01007387 */ /* 0x0003e20000100800 */
[----:B--2---:R-:W-:Y:S02]  /*2a60*/  ULEA UR12, UR18, UR17, 0x18 ;  /* 0x00000011120c7291 */ /* 0x004fe4000f8ec03f */
[----:B------:R-:W-:Y:S01]  /*2a70*/  UIADD3 UR16, UR11, -UR16, URZ ;  /* 0x800000100b107290 */ /* 0x000fe2000fffe03f */
[----:B------:R1:W-:Y:S03]  /*2a80*/  STL [R1+0x178], RZ ;  /* 0x000178ff01007387 */ /* 0x0003e60000100800 */
[----:B------:R-:W-:Y:S01]  /*2a90*/  ULEA UR16, UR16, UR12, 0xd ;  /* 0x0000000c10107291 */ /* 0x000fe2000f8e683f */
[----:B------:R1:W-:Y:S03]  /*2aa0*/  STL [R1+0x17c], RZ ;  /* 0x00017cff01007387 */ /* 0x0003e60000100800 */
[----:B------:R-:W-:Y:S01]  /*2ab0*/  UIADD3 UR16, UR16, 0x100, URZ ;  /* 0x0000010010107890 */ /* 0x000fe2000fffe03f */
[----:B------:R1:W-:Y:S03]  /*2ac0*/  STL [R1+0x180], RZ ;  /* 0x000180ff01007387 */ /* 0x0003e60000100800 */
[----:B------:R-:W-:Y:S01]  /*2ad0*/  USHF.R.U32.HI UR11, URZ, 0x4, UR16 ;  /* 0x000000043f0b7899 */ /* 0x000fe20008011610 */
[----:B------:R1:W-:Y:S03]  /*2ae0*/  STL [R1+0x184], RZ ;  /* 0x000184ff01007387 */ /* 0x0003e60000100800 */
[----:B------:R-:W-:Y:S01]  /*2af0*/  ULOP3.LUT UR11, UR11, 0x3fff, URZ, 0xc0, !UPT ;  /* 0x00003fff0b0b7892 */ /* 0x000fe2000f8ec03f */
[----:B------:R1:W-:Y:S04]  /*2b00*/  STL [R1+0x188], RZ ;  /* 0x000188ff01007387 */ /* 0x0003e80000100800 */
        /* <DEDUP_REMOVED lines=28> */
[----:B------:R1:W-:Y:S01]  /*2cd0*/  STL [R1+0x1fc], RZ ;  /* 0x0001fcff01007387 */ /* 0x0003e20000100800 */
[----:B------:R-:W-:Y:S05]  /*2ce0*/  @!P0 BRA `(.L_x_17) ;  /* 0x0000006000a88947 */ /* 0x000fea0003800000 */
[----:B------:R-:W-:-:S06]  /*2cf0*/  UISETP.NE.AND UP0, UPT, UR22, 0x3, UPT ;  /* 0x000000031600788c */ /* 0x000fcc000bf05270 */
[----:B------:R-:W-:-:S13]  /*2d00*/  PLOP3.LUT P1, PT, PT, PT, UP0, 0x80, 0x0 ;  /* 0x000000000000781c */ /* 0x000fda0003f2f008 */
[----:B------:R-:W-:Y:S05]  /*2d10*/  @!P1 BRA `(.L_x_18) ;  /* 0x0000000000049947 */ /* 0x000fea0003800000 */
[----:B------:R-:W-:Y:S01]  /*2d20*/  BPT.TRAP 0x1 ;  /* 0x000000040000795c */ /* 0x000fe20000300000 */
.L_x_18:
[----:B------:R-:W-:Y:S01]  /*2d30*/  ULEA UR6, UR5, UR12, 0x3 ;  /* 0x0000000c05067291 */ /* 0x000fe2000f8e183f */
[----:B------:R-:W-:-:S05]  /*2d40*/  IMAD.U32 R0, RZ, RZ, UR4 ;  /* 0x00000004ff007e24 */ /* 0x000fca000f8e00ff */
[----:B------:R-:W-:-:S04]  /*2d50*/  SHF.L.U32 R0, R0, 0x1f, RZ ;  /* 0x0000001f00007819 */ /* 0x000fc800000006ff */
[----:B------:R0:W2:Y:S01]  /*2d60*/  SYNCS.PHASECHK.TRANS64.TRYWAIT P0, [UR6], R0 ;  /* 0x00000000ff0075a7 */ /* 0x0000a20008000146 */
[----:B------:R-:W-:Y:S05]  /*2d70*/  @!P1 BRA `(.L_x_19) ;  /* 0x0000000000049947 */ /* 0x000fea0003800000 */
[----:B------:R-:W-:Y:S01]  /*2d80*/  BPT.TRAP 0x1 ;  /* 0x000000040000795c */ /* 0x000fe20000300000 */
.L_x_19:
[----:B--2---:R-:W-:Y:S05]  /*2d90*/  @P0 BRA `(.L_x_20) ;  /* 0x0000000000080947 */ /* 0x004fea0003800000 */
[----:B------:R-:W2:Y:S02]  /*2da0*/  SYNCS.PHASECHK.TRANS64.TRYWAIT P0, [UR6], R0 ;  /* 0x00000000ff0075a7 */ /* 0x000ea40008000146 */
[----:B--2---:R-:W-:Y:S05]  /*2db0*/  @!P0 BRA `(.L_x_21) ;  /* 0x0000026c00a48947 */ /* 0x004fea0003800000 */
.L_x_20:
[----:B------:R-:W-:Y:S01]  /*2dc0*/  UIADD3 UR6, UR12, 0x18100, URZ ;  /* 0x000181000c067890 */ /* 0x000fe2000fffe03f */
[----:B------:R-:W-:Y:S01]  /*2dd0*/  WARPGROUP.ARRIVE ;  /* 0x00000000000079c5 */ /* 0x000fe20000000000 */
[----:B------:R-:W-:Y:S02]  /*2de0*/  ULOP3.LUT UR7, UR11, 0x10000, URZ, 0xfc, !UPT ;  /* 0x000100000b077892 */ /* 0x000fe4000f8efc3f */
[----:B------:R-:W-:Y:S02]  /*2df0*/  USHF.R.U32.HI UR6, URZ, 0x4, UR6 ;  /* 0x000000043f067899 */ /* 0x000fe40008011606 */
[----:B------:R-:W-:Y:S02]  /*2e00*/  ULEA UR7, UR5, UR7, 0xb ;  /* 0x0000000705077291 */ /* 0x000fe4000f8e583f */
[----:B------:R-:W-:Y:S01]  /*2e10*/  ULOP3.LUT UR6, UR6, 0x3fff, URZ, 0xc0, !UPT ;  /* 0x00003fff06067892 */ /* 0x000fe2000f8ec03f */
[----:B------:R-:W-:Y:S01]  /*2e20*/  UMOV UR17, 0x40000040 ;  /* 0x4000004000117882 */ /* 0x000fe20000000000 */
[----:B------:R-:W-:-:S02]  /*2e30*/  UMOV UR19, 0x40000040 ;  /* 0x4000004000137882 */ /* 0x000fc40000000000 */
[----:B------:R-:W-:Y:S01]  /*2e40*/  ULOP3.LUT UR6, UR6, 0x10000, URZ, 0xfc, !UPT ;  /* 0x0001000006067892 */ /* 0x000fe2000f8efc3f */
[----:B------:R-:W-:-:S03]  /*2e50*/  UMOV UR16, UR7 ;  /* 0x0000000700107c82 */ /* 0x000fc60008000000 */
[----:B------:R-:W-:-:S07]  /*2e60*/  ULEA UR8, UR5, UR6, 0xb ;  /* 0x0000000605087291 */ /* 0x000fce000f8e583f */
[----:B------:R-:W-:Y:S02]  /*2e70*/  UMOV UR18, UR8 ;  /* 0x0000000800127c82 */ /* 0x000fe40008000000 */
[----:B------:R-:W-:Y:S01]  /*2e80*/  QGMMA.64x256x32.F32.E4M3.E4M3 R24, gdesc[UR16], RZ, !UPT, gsb0 ;  /* 0x03e00000101879f3 */ /* 0x000fe2000c0008ff */
[----:B------:R-:W-:Y:S01]  /*2e90*/  UIADD3 UR16, UR7, 0x400, URZ ;  /* 0x0000040007107890 */ /* 0x000fe2000fffe03f */
[----:B------:R-:W-:Y:S01]  /*2ea0*/  UMOV UR17, 0x40000040 ;  /* 0x4000004000117882 */ /* 0x000fe20000000000 */
[----:B------:R-:W-:Y:S02]  /*2eb0*/  WARPGROUP.DEPBAR.LE gsb0, 0x0 ;  /* 0x00008000000079c5 */ /* 0x000fe40000010000 */
[----:B------:R-:W-:Y:S04]  /*2ec0*/  STL.64 [R1], R24 ;  /* 0x0000001801007387 */ /* 0x000fe80000100a00 */
[----:B------:R-:W-:Y:S04]  /*2ed0*/  STL.64 [R1+0x8], R26 ;  /* 0x0000081a01007387 */ /* 0x000fe80000100a00 */
        /* <DEDUP_REMOVED lines=61> */
[----:B------:R3:W-:Y:S02]  /*32b0*/  STL.64 [R1+0x1f8], R150 ;  /* 0x0001f89601007387 */ /* 0x0007e40000100a00 */
[----:B---3--:R-:W-:-:S06]  /*32c0*/  WARPGROUP.ARRIVE ;  /* 0x00000000000079c5 */ /* 0x008fcc0000000000 */
[----:B------:R-:W-:Y:S03]  /*32d0*/  QGMMA.64x256x32.F32.E4M3.E4M3 R24, gdesc[UR16], RZ, !UPT, gsb0 ;  /* 0x03e00000101879f3 */ /* 0x000fe6000c0008ff */
[----:B------:R-:W-:Y:S02]  /*32e0*/  WARPGROUP.DEPBAR.LE gsb0, 0x0 ;  /* 0x00008000000079c5 */ /* 0x000fe40000010000 */
        /* <DEDUP_REMOVED lines=63> */
[----:B------:R3:W-:Y:S04]  /*36e0*/  STL.64 [R1+0x5d0], R24 ;  /* 0x0005d01801007387 */ /* 0x0007e80000100a00 */
[----:B---3--:R-:W3:Y:S04]  /*36f0*/  LDL.LU.64 R24, [R1] ;  /* 0x0000000001187983 */ /* 0x008ee80000300a00 */
[----:B------:R-:W3:Y:S04]  /*3700*/  LDL.LU.64 R26, [R1+0x8] ;  /* 0x00000800011a7983 */ /* 0x000ee80000300a00 */
        /* <DEDUP_REMOVED lines=61> */
[----:B------:R-:W3:Y:S01]  /*3ae0*/  LDL.LU.64 R150, [R1+0x1f8] ;  /* 0x0001f80001967983 */ /* 0x000ee20000300a00 */
[----:B------:R-:W-:-:S02]  /*3af0*/  UIADD3 UR16, UR7, 0x2, URZ ;  /* 0x0000000207107890 */ /* 0x000fc4000fffe03f */
[----:B------:R-:W-:Y:S01]  /*3b00*/  UIADD3 UR18, UR8, 0x2, URZ ;  /* 0x0000000208127890 */ /* 0x000fe2000fffe03f */
[----:B------:R-:W-:Y:S01]  /*3b10*/  UMOV UR17, 0x40000040 ;  /* 0x4000004000117882 */ /* 0x000fe20000000000 */
[----:B------:R-:W-:Y:S01]  /*3b20*/  UMOV UR19, 0x40000040 ;  /* 0x4000004000137882 */ /* 0x000fe20000000000 */
[----:B---3--:R-:W-:-:S06]  /*3b30*/  WARPGROUP.ARRIVE ;  /* 0x00000000000079c5 */ /* 0x008fcc0000000000 */
[----:B------:R-:W-:Y:S03]  /*3b40*/  QGMMA.64x256x32.F32.E4M3.E4M3 R24, gdesc[UR16], R24, gsb0 ;  /* 0x03e00000101879f3 */ /* 0x000fe60008000818 */
[----:B------:R-:W-:Y:S02]  /*3b50*/  WARPGROUP.DEPBAR.LE gsb0, 0x0 ;  /* 0x00008000000079c5 */ /* 0x000fe40000010000 */
[----:B------:R-:W-:Y:S01]  /*3b60*/  STL.64 [R1], R24 ;  /* 0x0000001801007387 */ /* 0x000fe20000100a00 */
[----:B------:R-:W-:Y:S02]  /*3b70*/  IMAD.MOV.U32 R2, RZ, RZ, R150 ;  /* 0x000000ffff027224 */ /* 0x000fe400078e0096 */
[----:B0-2---:R-:W-:Y:S01]  /*3b80*/  IMAD.MOV.U32 R0, RZ, RZ, R151 ;  /* 0x000000ffff007224 */ /* 0x005fe200078e0097 */
[----:B------:R-:W-:Y:S01]  /*3b90*/  STL.64 [R1+0x8], R26 ;  /* 0x0000081a01007387 */ /* 0x000fe20000100a00 */
[----:B------:R-:W-:-:S02]  /*3ba0*/  IMAD.MOV.U32 R4, RZ, RZ, R148 ;  /* 0x000000ffff047224 */ /* 0x000fc400078e0094 */
[----:B------:R-:W-:Y:S01]  /*3bb0*/  IMAD.MOV.U32 R3, RZ, RZ, R149 ;  /* 0x000000ffff037224 */ /* 0x000fe200078e0095 */
[----:B------:R-:W-:Y:S01]  /*3bc0*/  STL.64 [R1+0x10], R28 ;  /* 0x0000101c01007387 */ /* 0x000fe20000100a00 */
[----:B------:R-:W-:Y:S02]  /*3bd0*/  IMAD.MOV.U32 R6, RZ, RZ, R146 ;  /* 0x000000ffff067224 */ /* 0x000fe400078e0092 */
[----:B------:R-:W-:Y:S01]  /*3be0*/  IMAD.MOV.U32 R5, RZ, RZ, R147 ;  /* 0x000000ffff057224 */ /* 0x000fe200078e0093 */
[----:B------:R-:W-:Y:S01]  /*3bf0*/  STL.64 [R1+0x18], R30 ;  /* 0x0000181e01007387 */ /* 0x000fe20000100a00 */
[----:B------:R-:W-:Y:S02]  /*3c00*/  IMAD.MOV.U32 R8, RZ, RZ, R144 ;  /* 0x000000ffff087224 */ /* 0x000fe400078e0090 */
[----:B------:R-:W-:Y:S01]  /*3c10*/  IMAD.MOV.U32 R7, RZ, RZ, R145 ;  /* 0x000000ffff077224 */ /* 0x000fe200078e0091 */
        /* <DEDUP_REMOVED lines=18> */
[----:B------:R0:W-:Y:S01]  /*3d40*/  STL [R1+0x50], R44 ;  /* 0x0000502c01007387 */ /* 0x0001e20000100800 */
[----:B------:R-:W-:-:S02]  /*3d50*/  IMAD.MOV.U32 R22, RZ, RZ, R130 ;  /* 0x000000ffff167224 */ /* 0x000fc400078e0082 */
[----:B------:R-:W-:Y:S01]  /*3d60*/  IMAD.MOV.U32 R21, RZ, RZ, R131 ;  /* 0x000000ffff157224 */ /* 0x000fe200078e0083 */
[----:B------:R-:W2:Y:S01]  /*3d70*/  LDL.LU.64 R150, [R1+0x7c8] ;  /* 0x0007c80001967983 */ /* 0x000ea20000300a00 */
[----:B------:R-:W-:Y:S02]  /*3d80*/  IMAD.MOV.U32 R212, RZ, RZ, R128 ;  /* 0x000000ffffd47224 */ /* 0x000fe400078e0080 */
[----:B------:R-:W-:Y:S01]  /*3d90*/  IMAD.MOV.U32 R23, RZ, RZ, R129 ;  /* 0x000000ffff177224 */ /* 0x000fe200078e0081 */
[----:B------:R-:W2:Y:S01]  /*3da0*/  LDL.LU.64 R148, [R1+0x7c0] ;  /* 0x0007c00001947983 */ /* 0x000ea20000300a00 */
[----:B------:R-:W-:Y:S02]  /*3db0*/  IMAD.MOV.U32 R210, RZ, RZ, R126 ;  /* 0x000000ffffd27224 */ /* 0x000fe400078e007e */
[----:B------:R-:W-:Y:S01]  /*3dc0*/  IMAD.MOV.U32 R211, RZ, RZ, R127 ;  /* 0x000000ffffd37224 */ /* 0x000fe200078e007f */
[----:B------:R-:W2:Y:S01]  /*3dd0*/  LDL.LU.64 R146, [R1+0x7b8] ;  /* 0x0007b80001927983 */ /* 0x000ea20000300a00 */
        /* <DEDUP_REMOVED lines=120> */
[----:B------:R-:W-:-:S03]  /*4560*/  IMAD.MOV.U32 R235, RZ, RZ, R45 ;  /* 0x000000ffffeb7224 */ /* 0x000fc600078e002d */
[----:B------:R-:W2:Y:S04]  /*4570*/  LDL.LU.64 R64, [R1+0x670] ;  /* 0x0006700001407983 */ /* 0x000ea80000300a00 */
        /* <DEDUP_REMOVED lines=9> */
[----:B0-----:R-:W2:Y:S04]  /*4610*/  LDL.LU.64 R44, [R1+0x620] ;  /* 0x00062000012c7983 */ /* 0x001ea80000300a00 */
        /* <DEDUP_REMOVED lines=9> */
[----:B------:R-:W2:Y:S01]  /*46b0*/  LDL.LU.64 R24, [R1+0x5d0] ;  /* 0x0005d00001187983 */ /* 0x000ea20000300a00 */
[----:B------:R-:W-:Y:S01]  /*46c0*/  UIADD3 UR16, UR7, 0x402, URZ ;  /* 0x0000040207107890 */ /* 0x000fe2000fffe03f */
[----:B------:R-:W-:Y:S01]  /*46d0*/  UMOV UR17, 0x40000040 ;  /* 0x4000004000117882 */ /* 0x000fe20000000000 */
[----:B--2---:R-:W-:-:S07]  /*46e0*/  WARPGROUP.ARRIVE ;  /* 0x00000000000079c5 */ /* 0x004fce0000000000 */
[----:B------:R-:W-:Y:S03]  /*46f0*/  QGMMA.64x256x32.F32.E4M3.E4M3 R24, gdesc[UR16], R24, gsb0 ;  /* 0x03e00000101879f3 */ /* 0x000fe60008000818 */
        /* <DEDUP_REMOVED lines=23> */
[----:B0-----:R-:W2:Y:S04]  /*4870*/  LDL.LU R108, [R1] ;  /* 0x00000000016c7983 */ /* 0x001ea80000300800 */
[----:B------:R-:W2:Y:S04]  /*4880*/  LDL.LU R109, [R1+0x4] ;  /* 0x00000400016d7983 */ /* 0x000ea80000300800 */
        /* <DEDUP_REMOVED lines=18> */
[----:B------:R-:W2:Y:S01]  /*49b0*/  LDL.LU R128, [R1+0x50] ;  /* 0x0000500001807983 */ /* 0x000ea20000300800 */
[----:B------:R-:W-:-:S02]  /*49c0*/  IMAD.MOV.U32 R129, RZ, RZ, R235 ;  /* 0x000000ffff817224 */ /* 0x000fc400078e00eb */
[----:B------:R-:W-:Y:S02]  /*49d0*/  IMAD.MOV.U32 R130, RZ, RZ, R234 ;  /* 0x000000ffff827224 */ /* 0x000fe400078e00ea */
[----:B------:R-:W-:Y:S02]  /*49e0*/  IMAD.MOV.U32 R131, RZ, RZ, R233 ;  /* 0x000000ffff837224 */ /* 0x000fe400078e00e9 */
[----:B------:R-:W-:Y:S02]  /*49f0*/  IMAD.MOV.U32 R132, RZ, RZ, R232 ;  /* 0x000000ffff847224 */ /* 0x000fe400078e00e8 */
[----:B------:R-:W-:Y:S02]  /*4a00*/  IMAD.MOV.U32 R133, RZ, RZ, R231 ;  /* 0x000000ffff857224 */ /* 0x000fe400078e00e7 */
[----:B------:R-:W-:Y:S02]  /*4a10*/  IMAD.MOV.U32 R134, RZ, RZ, R230 ;  /* 0x000000ffff867224 */ /* 0x000fe400078e00e6 */
        /* <DEDUP_REMOVED lines=39> */
[----:B------:R-:W-:Y:S01]  /*4c90*/  IMAD.MOV.U32 R235, RZ, RZ, R0 ;  /* 0x000000ffffeb7224 */ /* 0x000fe200078e0000 */
[----:B------:R-:W-:Y:S02]  /*4ca0*/  UIADD3 UR16, UR7, 0x4, URZ ;  /* 0x0000000407107890 */ /* 0x000fe4000fffe03f */
[----:B------:R-:W-:Y:S01]  /*4cb0*/  UIADD3 UR18, UR8, 0x4, URZ ;  /* 0x0000000408127890 */ /* 0x000fe2000fffe03f */
[----:B------:R-:W-:Y:S01]  /*4cc0*/  UMOV UR17, 0x40000040 ;  /* 0x4000004000117882 */ /* 0x000fe20000000000 */
[----:B------:R-:W-:Y:S01]  /*4cd0*/  UMOV UR19, 0x40000040 ;  /* 0x4000004000137882 */ /* 0x000fe20000000000 */
[----:B--2---:R-:W-:-:S06]  /*4ce0*/  WARPGROUP.ARRIVE ;  /* 0x00000000000079c5 */ /* 0x004fcc0000000000 */
[----:B------:R-:W-:Y:S03]  /*4cf0*/  QGMMA.64x256x32.F32.E4M3.E4M3 R108, gdesc[UR16], R108, gsb0 ;  /* 0x03e00000106c79f3 */ /* 0x000fe6000800086c */
        /* <DEDUP_REMOVED lines=183> */
[----:B0-----:R-:W2:Y:S04]  /*5870*/  LDL.LU.64 R108, [R1] ;  /* 0x00000000016c7983 */ /* 0x001ea80000300a00 */
        /* <DEDUP_REMOVED lines=63> */
[----:B------:R-:W-:-:S02]  /*5c70*/  UIADD3 UR16, UR7, 0x6, URZ ;  /* 0x0000000607107890 */ /* 0x000fc4000fffe03f */
[----:B------:R-:W-:Y:S01]  /*5c80*/  UIADD3 UR18, UR8, 0x6, URZ ;  /* 0x0000000608127890 */ /* 0x000fe2000fffe03f */
[----:B------:R-:W-:Y:S01]  /*5c90*/  UMOV UR17, 0x40000040 ;  /* 0x4000004000117882 */ /* 0x000fe20000000000 */
[----:B------:R-:W-:Y:S01]  /*5ca0*/  UMOV UR19, 0x40000040 ;  /* 0x4000004000137882 */ /* 0x000fe20000000000 */
        /* <DEDUP_REMOVED lines=93> */
[----:B0-----:R-:W3:Y:S04]  /*6280*/  LDL.LU.64 R150, [R1+0x518] ;  /* 0x0005180001967983 */ /* 0x001ee80000300a00 */
        /* <DEDUP_REMOVED lines=21> */
[----:B------:R-:W-:Y:S01]  /*63e0*/  UIADD3 UR16, UR7, 0x406, URZ ;  /* 0x0000040607107890 */ /* 0x000fe2000fffe03f */
[----:B------:R-:W-:-:S02]  /*63f0*/  UMOV UR17, 0x40000040 ;  /* 0x4000004000117882 */ /* 0x000fc40000000000 */
[----:B------:R0:W-:Y:S01]  /*6400*/  STL [R1+0x2d0], RZ ;  /* 0x0002d0ff01007387 */ /* 0x0001e20000100800 */
[----:B------:R-:W-:-:S03]  /*6410*/  ULDC UR7, c[0x0][0x50c] ;  /* 0x0001430000077ab9 */ /* 0x000fc60000000800 */
        /* <DEDUP_REMOVED lines=37> */
[----:B---3--:R-:W-:-:S06]  /*6670*/  WARPGROUP.ARRIVE ;  /* 0x00000000000079c5 */ /* 0x008fcc0000000000 */
[----:B------:R-:W-:Y:S01]  /*6680*/  QGMMA.64x256x32.F32.E4M3.E4M3 R24, gdesc[UR16], R24, gsb0 ;  /* 0x03e00000101879f3 */ /* 0x000fe20008000818 */
[----:B------:R0:W-:Y:S04]  /*6690*/  STL [R1+0x238], RZ ;  /* 0x000238ff01007387 */ /* 0x0001e80000100800 */
[----:B------:R0:W-:Y:S04]  /*66a0*/  STL [R1+0x234], RZ ;  /* 0x000234ff01007387 */ /* 0x0001e80000100800 */
[----:B------:R0:W-:Y:S04]  /*66b0*/  STL [R1+0x230], RZ ;  /* 0x000230ff01007387 */ /* 0x0001e80000100800 */
[----:B------:R0:W-:Y:S04]  /*66c0*/  STL [R1+0x22c], RZ ;  /* 0x00022cff01007387 */ /* 0x0001e80000100800 */
[----:B------:R0:W-:Y:S04]  /*66d0*/  STL [R1+0x228], RZ ;  /* 0x000228ff01007387 */ /* 0x0001e80000100800 */
[----:B------:R0:W-:Y:S01]  /*66e0*/  STL [R1+0x224], RZ ;  /* 0x000224ff01007387 */ /* 0x0001e20000100800 */
[----:B------:R-:W-:-:S03]  /*66f0*/  UISETP.NE.AND UP0, UPT, UR7, 0x4, UPT ;  /* 0x000000040700788c */ /* 0x000fc6000bf05270 */
[----:B------:R0:W-:Y:S04]  /*6700*/  STL [R1+0x220], RZ ;  /* 0x000220ff01007387 */ /* 0x0001e80000100800 */
[----:B------:R0:W-:Y:S04]  /*6710*/  STL [R1+0x21c], RZ ;  /* 0x00021cff01007387 */ /* 0x0001e80000100800 */
[----:B------:R0:W-:Y:S04]  /*6720*/  STL [R1+0x218], RZ ;  /* 0x000218ff01007387 */ /* 0x0001e80000100800 */
[----:B------:R0:W-:Y:S01]  /*6730*/  STL [R1+0x214], RZ ;  /* 0x000214ff01007387 */ /* 0x0001e20000100800 */
[----:B------:R-:W-:-:S03]  /*6740*/  USEL UR7, URZ, 0x1, UP0 ;  /* 0x000000013f077887 */ /* 0x000fc60008000000 */
[----:B------:R0:W-:Y:S04]  /*6750*/  STL [R1+0x210], RZ ;  /* 0x000210ff01007387 */ /* 0x0001e80000100800 */
[----:B------:R0:W-:Y:S04]  /*6760*/  STL [R1+0x20c], RZ ;  /* 0x00020cff01007387 */ /* 0x0001e80000100800 */
[----:B------:R0:W-:Y:S04]  /*6770*/  STL [R1+0x208], RZ ;  /* 0x000208ff01007387 */ /* 0x0001e80000100800 */
[----:B------:R0:W-:Y:S04]  /*6780*/  STL [R1+0x204], RZ ;  /* 0x000204ff01007387 */ /* 0x0001e80000100800 */
[----:B------:R0:W-:Y:S01]  /*6790*/  STL [R1+0x200], RZ ;  /* 0x000200ff01007387 */ /* 0x0001e20000100800 */
[----:B------:R-:W-:Y:S01]  /*67a0*/  ISETP.NE.AND P0, PT, RZ, UR7, PT ;  /* 0x00000007ff007c0c */ /* 0x000fe2000bf05270 */
[----:B------:R-:W-:Y:S01]  /*67b0*/  UMOV UR6, 0x4 ;  /* 0x0000000400067882 */ /* 0x000fe20000000000 */
[----:B------:R-:W-:Y:S01]  /*67c0*/  IMAD.MOV.U32 R0, RZ, RZ, R235 ;  /* 0x000000ffff007224 */ /* 0x000fe200078e00eb */
[----:B------:R-:W-:-:S02]  /*67d0*/  CS2R R236, SRZ ;  /* 0x0000000000ec7805 */ /* 0x000fc4000001ff00 */
[----:B--2---:R-:W-:Y:S02]  /*67e0*/  CS2R R234, SRZ ;  /* 0x0000000000ea7805 */ /* 0x004fe4000001ff00 */
[----:B------:R-:W-:Y:S02]  /*67f0*/  CS2R R232, SRZ ;  /* 0x0000000000e87805 */ /* 0x000fe4000001ff00 */
[----:B------:R-:W-:Y:S02]  /*6800*/  CS2R R230, SRZ ;  /* 0x0000000000e67805 */ /* 0x000fe4000001ff00 */
[----:B------:R-:W-:Y:S02]  /*6810*/  CS2R R228, SRZ ;  /* 0x0000000000e47805 */ /* 0x000fe4000001ff00 */
[----:B------:R-:W-:Y:S02]  /*6820*/  CS2R R226, SRZ ;  /* 0x0000000000e27805 */ /* 0x000fe4000001ff00 */
[----:B------:R-:W-:-:S02]  /*6830*/  CS2R R224, SRZ ;  /* 0x0000000000e07805 */ /* 0x000fc4000001ff00 */
[----:B------:R-:W-:Y:S02]  /*6840*/  CS2R R222, SRZ ;  /* 0x0000000000de7805 */ /* 0x000fe4000001ff00 */
        /* <DEDUP_REMOVED lines=45> */
[----:B------:R-:W-:Y:S01]  /*6b20*/  CS2R R2, SRZ ;  /* 0x0000000000027805 */ /* 0x000fe2000001ff00 */
[----:B------:R-:W-:Y:S02]  /*6b30*/  WARPGROUP.DEPBAR.LE gsb0, 0x0 ;  /* 0x00008000000079c5 */ /* 0x000fe40000010000 */
[----:B0-----:R-:W-:Y:S05]  /*6b40*/  @!P0 BRA `(.L_x_22) ;  /* 0x0000002000f88947 */ /* 0x001fea0003800000 */
[----:B------:R-:W2:Y:S04]  /*6b50*/  LDL R2, [R1] ;  /* 0x0000000001027983 */ /* 0x000ea80000100800 */
[----:B------:R-:W3:Y:S04]  /*6b60*/  LDL R3, [R1+0x4] ;  /* 0x0000040001037983 */ /* 0x000ee80000100800 */
[----:B------:R-:W4:Y:S04]  /*6b70*/  LDL R4, [R1+0x8] ;  /* 0x0000080001047983 */ /* 0x000f280000100800 */
[----:B------:R-:W5:Y:S04]  /*6b80*/  LDL R5, [R1+0xc] ;  /* 0x00000c0001057983 */ /* 0x000f680000100800 */
        /* <DEDUP_REMOVED lines=102> */
[----:B------:R0:W-:Y:S04]  /*71f0*/  STL [R1+0x4c0], R131 ;  /* 0x0004c08301007387 */ /* 0x0001e80000100800 */
[----:B0-----:R-:W5:Y:S04]  /*7200*/  LDL R131, [R1+0x1a8] ;  /* 0x0001a80001837983 */ /* 0x001f680000100800 */
        /* <DEDUP_REMOVED lines=39> */
[----:B0-----:R-:W5:Y:S01]  /*7480*/  LDL R151, [R1+0x1f8] ;  /* 0x0001f80001977983 */ /* 0x001f620000100800 */
[----:B------:R-:W-:-:S01]  /*7490*/  FADD R0, RZ, R0 ;  /* 0x00000000ff007221 */ /* 0x000fc20000000000 */
[----:B--2---:R-:W-:Y:S01]  /*74a0*/  FADD R2, RZ, R2 ;  /* 0x00000002ff027221 */ /* 0x004fe20000000000 */
[----:B---3--:R-:W-:-:S01]  /*74b0*/  FADD R3, RZ, R3 ;  /* 0x00000003ff037221 */ /* 0x008fc20000000000 */
[----:B----4-:R-:W-:Y:S01]  /*74c0*/  FADD R4, RZ, R4 ;  /* 0x00000004ff047221 */ /* 0x010fe20000000000 */
[----:B-----5:R-:W-:-:S01]  /*74d0*/  FADD R5, RZ, R5 ;  /* 0x00000005ff057221 */ /* 0x020fc20000000000 */
[----:B------:R-:W-:Y:S01]  /*74e0*/  FADD R6, RZ, R6 ;  /* 0x00000006ff067221 */ /* 0x000fe20000000000 */
[----:B------:R-:W-:-:S01]  /*74f0*/  FADD R7, RZ, R7 ;  /* 0x00000007ff077221 */ /* 0x000fc20000000000 */
        /* <DEDUP_REMOVED lines=14> */
[----:B------:R-:W2:Y:S01]  /*75e0*/  LDL.LU R131, [R1+0x4c0] ;  /* 0x0004c00001837983 */ /* 0x000ea20000300800 */
        /* <DEDUP_REMOVED lines=13> */
[----:B------:R-:W3:Y:S01]  /*76c0*/  LDL.LU R132, [R1+0x4bc] ;  /* 0x0004bc0001847983 */ /* 0x000ee20000300800 */
        /* <DEDUP_REMOVED lines=16> */
[----:B------:R0:W-:Y:S01]  /*77d0*/  STL [R1+0x200], R133 ;  /* 0x0002008501007387 */ /* 0x0001e20000100800 */
        /* <DEDUP_REMOVED lines=9> */
[----:B0-----:R-:W4:Y:S01]  /*7870*/  LDL.LU R133, [R1+0x4b8] ;  /* 0x0004b80001857983 */ /* 0x001f220000300800 */
[----:B------:R-:W-:-:S01]  /*7880*/  FADD R184, RZ, R184 ;  /* 0x000000b8ffb87221 */ /* 0x000fc20000000000 */
[----:B------:R-:W-:Y:S01]  /*7890*/  FADD R185, RZ, R185 ;  /* 0x000000b9ffb97221 */ /* 0x000fe20000000000 */
[----:B------:R-:W-:-:S01]  /*78a0*/  FADD R186, RZ, R186 ;  /* 0x000000baffba7221 */ /* 0x000fc20000000000 */
        /* <DEDUP_REMOVED lines=10> */
[----:B0-----:R-:W5:Y:S01]  /*7950*/  LDL.LU R134, [R1+0x4b4] ;  /* 0x0004b40001867983 */ /* 0x001f620000300800 */
        /* <DEDUP_REMOVED lines=52> */
[----:B0-----:R-:W5:Y:S04]  /*7ca0*/  LDL.LU R138, [R1+0x4a4] ;  /* 0x0004a400018a7983 */ /* 0x001f680000300800 */
[----:B------:R0:W-:Y:S01]  /*7cb0*/  STL [R1+0x218], R139 ;  /* 0x0002188b01007387 */ /* 0x0001e20000100800 */
[----:B------:R-:W-:-:S03]  /*7cc0*/  FADD R140, RZ, R140 ;  /* 0x0000008cff8c7221 */ /* 0x000fc60000000000 */
        /* <DEDUP_REMOVED lines=34> */
[----:B------:R0:W-:Y:S04]  /*7ef0*/  STL [R1+0x248], R151 ;  /* 0x0002489701007387 */ /* 0x0001e80000100800 */
[----:B0-----:R-:W5:Y:S04]  /*7f00*/  LDL.LU R151, [R1+0x470] ;  /* 0x0004700001977983 */ /* 0x001f680000300800 */
[----:B------:R0:W-:Y:S02]  /*7f10*/  STL [R1+0x24c], R0 ;  /* 0x00024c0001007387 */ /* 0x0001e40000100800 */
[----:B0-----:R-:W-:-:S05]  /*7f20*/  FADD R0, RZ, R24 ;  /* 0x00000018ff007221 */ /* 0x001fca0000000000 */
        /* <DEDUP_REMOVED lines=213> */
[----:B--2---:R-:W-:-:S05]  /*8c80*/  FADD R0, RZ, R131 ;  /* 0x00000083ff007221 */ /* 0x004fca0000000000 */
[----:B------:R3:W-:Y:S02]  /*8c90*/  STL [R1+0x3fc], R0 ;  /* 0x0003fc0001007387 */ /* 0x0007e40000100800 */
[----:B---3--:R-:W-:-:S05]  /*8ca0*/  FADD R0, RZ, R132 ;  /* 0x00000084ff007221 */ /* 0x008fca0000000000 */
[----:B------:R4:W-:Y:S02]  /*8cb0*/  STL [R1+0x400], R0 ;  /* 0x0004000001007387 */ /* 0x0009e40000100800 */
[----:B----4-:R-:W-:-:S05]  /*8cc0*/  FADD R0, RZ, R133 ;  /* 0x00000085ff007221 */ /* 0x010fca0000000000 */
[----:B------:R5:W-:Y:S02]  /*8cd0*/  STL [R1+0x404], R0 ;  /* 0x0004040001007387 */ /* 0x000be40000100800 */
[----:B-----5:R-:W-:-:S05]  /*8ce0*/  FADD R0, RZ, R134 ;  /* 0x00000086ff007221 */ /* 0x020fca0000000000 */
        /* <DEDUP_REMOVED lines=34> */
[----:B------:R0:W-:Y:S01]  /*8f10*/  STL [R1+0x44c], R0 ;  /* 0x00044c0001007387 */ /* 0x0001e20000100800 */
[----:B------:R-:W-:-:S05]  /*8f20*/  UMOV UR6, URZ ;  /* 0x0000003f00067c82 */ /* 0x000fca0008000000 */
.L_x_22:
[----:B------:R-:W-:Y:S01]  /*8f30*/  UIADD3 UR23, UR5, 0x1, URZ ;  /* 0x0000000105177890 */ /* 0x000fe2000fffe03f */
[----:B------:R-:W-:-:S03]  /*8f40*/  UMOV UR8, 0x1 ;  /* 0x0000000100087882 */ /* 0x000fc60000000000 */
[----:B------:R-:W-:-:S04]  /*8f50*/  UISETP.NE.AND UP0, UPT, UR23, 0x3, UPT ;  /* 0x000000031700788c */ /* 0x000fc8000bf05270 */
[----:B------:R-:W-:Y:S02]  /*8f60*/  USEL UR24, URZ, 0x1, UP0 ;  /* 0x000000013f187887 */ /* 0x000fe40008000000 */
[----:B------:R-:W-:Y:S02]  /*8f70*/  USEL UR23, UR23, URZ, UP0 ;  /* 0x0000003f17177287 */ /* 0x000fe40008000000 */
[----:B------:R-:W-:-:S12]  /*8f80*/  ULOP3.LUT UR24, UR4, UR24, URZ, 0x3c, !UPT ;  /* 0x0000001804187292 */ /* 0x000fd8000f8e3c3f */
.L_x_17:
[----:B------:R-:W-:-:S04]  /*8f90*/  UISETP.LT.AND UP0, UPT, UR10, 0x1, UPT ;  /* 0x000000010a00788c */ /* 0x000fc8000bf01270 */
[----:B------:R-:W-:-:S04]  /*8fa0*/  USEL UR16, UR10, 0x1, UP0 ;  /* 0x000000010a107887 */ /* 0x000fc80008000000 */
[----:B------:R-:W-:-:S04]  /*8fb0*/  UIADD3 UR26, UR10, -UR16, URZ ;  /* 0x800000100a1a7290 */ /* 0x000fc8000fffe03f */
[----:B------:R-:W-:-:S06]  /*8fc0*/  UISETP.GE.AND UP0, UPT, UR26, 0x1, UPT ;  /* 0x000000011a00788c */ /* 0x000fcc000bf06270 */
[----:B------:R-:W-:-:S13]  /*8fd0*/  PLOP3.LUT P0, PT, PT, PT, UP0, 0x80, 0x0 ;  /* 0x000000000000781c */ /* 0x000fda0003f0f008 */
[----:B------:R-:W-:Y:S05]  /*8fe0*/  @!P0 BRA `(.L_x_23) ;  /* 0x00000088009c8947 */ /* 0x000fea0003800000 */
[----:B------:R-:W-:Y:S01]  /*8ff0*/  UMOV UR25, UR5 ;  /* 0x0000000500197c82 */ /* 0x000fe20008000000 */
[----:B------:R-:W-:-:S05]  /*9000*/  ULDC UR27, c[0x0][0x50c] ;  /* 0x00014300001b7ab9 */ /* 0x000fca0000000800 */
.L_x_31:
[----:B------:R-:W-:-:S06]  /*9010*/  UISETP.NE.AND UP0, UPT, UR22, 0x3, UPT ;  /* 0x000000031600788c */ /* 0x000fcc000bf05270 */
[----:B------:R-:W-:-:S13]  /*9020*/  PLOP3.LUT P1, PT, PT, PT, UP0, 0x80, 0x0 ;  /* 0x000000000000781c */ /* 0x000fda0003f2f008 */
[----:B-----5:R-:W-:Y:S05]  /*9030*/  @!P1 BRA `(.L_x_24) ;  /* 0x0000000000049947 */ /* 0x020fea0003800000 */
[----:B------:R-:W-:Y:S01]  /*9040*/  BPT.TRAP 0x1 ;  /* 0x000000040000795c */ /* 0x000fe20000300000 */
.L_x_24:
[----:B------:R-:W2:Y:S01]  /*9050*/  S2UR UR16, SR_CgaCtaId ;  /* 0x00000000001079c3 */ /* 0x000ea20000008800 */
[----:B------:R-:W-:Y:S01]  /*9060*/  UMOV UR12, 0x400 ;  /* 0x00000400000c7882 */ /* 0x000fe20000000000 */
[----:B0-----:R-:W-:-:S05]  /*9070*/  IMAD.U32 R0, RZ, RZ, UR24 ;  /* 0x00000018ff007e24 */ /* 0x001fca000f8e00ff */
[----:B------:R-:W-:Y:S01]  /*9080*/  SHF.L.U32 R0, R0, 0x1f, RZ ;  /* 0x0000001f00007819 */ /* 0x000fe200000006ff */
[----:B--2---:R-:W-:-:S04]  /*9090*/  ULEA UR12, UR16, UR12, 0x18 ;  /* 0x0000000c100c7291 */ /* 0x004fc8000f8ec03f */
[----:B------:R-:W-:-:S09]  /*90a0*/  ULEA UR16, UR23, UR12, 0x3 ;  /* 0x0000000c17107291 */ /* 0x000fd2000f8e183f */
[----:B------:R0:W2:Y:S01]  /*90b0*/  SYNCS.PHASECHK.TRANS64.TRYWAIT P0, [UR16], R0 ;  /* 0x00000000ff0075a7 */ /* 0x0000a20008000150 */
[----:B------:R-:W-:Y:S05]  /*90c0*/  @!P1 BRA `(.L_x_25) ;  /* 0x0000000000049947 */ /* 0x000fea0003800000 */
[----:B------:R-:W-:Y:S01]  /*90d0*/  BPT.TRAP 0x1 ;  /* 0x000000040000795c */ /* 0x000fe20000300000 */
.L_x_25:
[----:B--2---:R-:W-:Y:S05]  /*90e0*/  @P0 BRA `(.L_x_26) ;  /* 0x0000000000080947 */ /* 0x004fea0003800000 */
[----:B------:R-:W2:Y:S02]  /*90f0*/  SYNCS.PHASECHK.TRANS64.TRYWAIT P0, [UR16], R0 ;  /* 0x00000000ff0075a7 */ /* 0x000ea40008000150 */
[----:B--2---:R-:W-:Y:S05]  /*9100*/  @!P0 BRA `(.L_x_27) ;  /* 0x0000020800e88947 */ /* 0x004fea0003800000 */
.L_x_26:
        /* <DEDUP_REMOVED lines=64> */
[----:B--2---:R-:W2:Y:S04]  /*9510*/  LDL.LU.64 R108, [R1] ;  /* 0x00000000016c7983 */ /* 0x004ea80000300a00 */
        /* <DEDUP_REMOVED lines=64> */
[----:B------:R-:W-:Y:S01]  /*9920*/  UISETP.NE.AND UP0, UPT, UR7, URZ, UPT ;  /* 0x0000003f0700728c */ /* 0x000fe2000bf05270 */
[----:B------:R-:W-:Y:S01]  /*9930*/  STL [R1+0x8c4], R23 ;  /* 0x0008c41701007387 */ /* 0x000fe20000100800 */
[----:B------:R-:W-:Y:S02]  /*9940*/  USHF.R.U32.HI UR16, URZ, 0x4, UR16 ;  /* 0x000000043f107899 */ /* 0x000fe40008011610 */
[----:B------:R-:W-:Y:S01]  /*9950*/  USEL UR8, UR8, URZ, !UP0 ;  /* 0x0000003f08087287 */ /* 0x000fe2000c000000 */
[----:B------:R-:W-:Y:S01]  /*9960*/  STL [R1+0x8c0], R22 ;  /* 0x0008c01601007387 */ /* 0x000fe20000100800 */
[----:B------:R-:W-:Y:S02]  /*9970*/  ULOP3.LUT UR16, UR16, 0x3fff, URZ, 0xc0, !UPT ;  /* 0x00003fff10107892 */ /* 0x000fe4000f8ec03f */
[----:B------:R-:W-:Y:S01]  /*9980*/  UISETP.NE.U32.AND UP0, UPT, UR8, URZ, UPT ;  /* 0x0000003f0800728c */ /* 0x000fe2000bf05070 */
[----:B------:R-:W-:Y:S01]  /*9990*/  STL [R1+0x8bc], R21 ;  /* 0x0008bc1501007387 */ /* 0x000fe20000100800 */
[----:B------:R-:W-:-:S02]  /*99a0*/  ULOP3.LUT UR7, UR11, 0x10000, URZ, 0xfc, !UPT ;  /* 0x000100000b077892 */ /* 0x000fc4000f8efc3f */
[----:B------:R-:W-:Y:S01]  /*99b0*/  ULOP3.LUT UR8, UR16, 0x10000, URZ, 0xfc, !UPT ;  /* 0x0001000010087892 */ /* 0x000fe2000f8efc3f */
[----:B------:R-:W-:Y:S01]  /*99c0*/  STL [R1+0x8b8], R20 ;  /* 0x0008b81401007387 */ /* 0x000fe20000100800 */
[----:B------:R-:W-:Y:S02]  /*99d0*/  ULEA UR7, UR23, UR7, 0xb ;  /* 0x0000000717077291 */ /* 0x000fe4000f8e583f */
[----:B------:R-:W-:Y:S01]  /*99e0*/  ULEA UR8, UR23, UR8, 0xb ;  /* 0x0000000817087291 */ /* 0x000fe2000f8e583f */
[----:B------:R-:W-:Y:S01]  /*99f0*/  STL [R1+0x8b4], R19 ;  /* 0x0008b41301007387 */ /* 0x000fe20000100800 */
[----:B------:R-:W-:Y:S01]  /*9a00*/  UMOV UR17, 0x40000040 ;  /* 0x4000004000117882 */ /* 0x000fe20000000000 */
[----:B------:R-:W-:Y:S02]  /*9a10*/  UMOV UR19, 0x40000040 ;  /* 0x4000004000137882 */ /* 0x000fe40000000000 */
[----:B------:R-:W-:Y:S01]  /*9a20*/  UMOV UR16, UR7 ;  /* 0x0000000700107c82 */ /* 0x000fe20008000000 */
[----:B------:R-:W-:Y:S01]  /*9a30*/  STL [R1+0x8b0], R18 ;  /* 0x0008b01201007387 */ /* 0x000fe20000100800 */
[----:B------:R-:W-:-:S03]  /*9a40*/  UMOV UR18, UR8 ;  /* 0x0000000800127c82 */ /* 0x000fc60008000000 */
[----:B------:R-:W-:Y:S04]  /*9a50*/  STL [R1+0x8ac], R17 ;  /* 0x0008ac1101007387 */ /* 0x000fe80000100800 */
        /* <DEDUP_REMOVED lines=14> */
[----:B-----5:R-:W-:Y:S01]  /*9b40*/  STL [R1+0x870], R2 ;  /* 0x0008700201007387 */ /* 0x020fe20000100800 */
[----:B--2---:R-:W-:-:S06]  /*9b50*/  WARPGROUP.ARRIVE ;  /* 0x00000000000079c5 */ /* 0x004fcc0000000000 */
[----:B------:R-:W-:Y:S03]  /*9b60*/  QGMMA.64x256x32.F32.E4M3.E4M3 R108, gdesc[UR16], R108, UP0, gsb0 ;  /* 0x03e00000106c79f3 */ /* 0x000fe6000b80086c */
        /* <DEDUP_REMOVED lines=65> */
[----:B--2---:R-:W2:Y:S04]  /*9f80*/  LDL.LU.64 R234, [R1+0xcc0] ;  /* 0x000cc00001ea7983 */ /* 0x004ea80000300a00 */
[----:B------:R-:W3:Y:S04]  /*9f90*/  LDL.LU.64 R232, [R1+0xcb8] ;  /* 0x000cb80001e87983 */ /* 0x000ee80000300a00 */
[----:B------:R-:W4:Y:S04]  /*9fa0*/  LDL.LU.64 R230, [R1+0xcb0] ;  /* 0x000cb00001e67983 */ /* 0x000f280000300a00 */
        /* <DEDUP_REMOVED lines=60> */
[----:B------:R-:W4:Y:S01]  /*a370*/  LDL.LU.64 R108, [R1+0xac8] ;  /* 0x000ac800016c7983 */ /* 0x000f220000300a00 */
[----:B------:R-:W-:Y:S01]  /*a380*/  UIADD3 UR16, UR7, 0x400, URZ ;  /* 0x0000040007107890 */ /* 0x000fe2000fffe03f */
[----:B------:R-:W-:-:S02]  /*a390*/  UMOV UR17, 0x40000040 ;  /* 0x4000004000117882 */ /* 0x000fc40000000000 */
[----:B--2---:R-:W-:Y:S04]  /*a3a0*/  STL.64 [R1+0xac0], R234 ;  /* 0x000ac0ea01007387 */ /* 0x004fe80000100a00 */
[----:B---3--:R-:W-:Y:S04]  /*a3b0*/  STL.64 [R1+0xab8], R232 ;  /* 0x000ab8e801007387 */ /* 0x008fe80000100a00 */
[----:B----4-:R-:W-:Y:S04]  /*a3c0*/  STL.64 [R1+0xab0], R230 ;  /* 0x000ab0e601007387 */ /* 0x010fe80000100a00 */
        /* <DEDUP_REMOVED lines=38> */
[----:B------:R-:W-:Y:S01]  /*a630*/  STL.64 [R1+0x978], R152 ;  /* 0x0009789801007387 */ /* 0x000fe20000100a00 */
[----:B------:R-:W-:-:S06]  /*a640*/  WARPGROUP.ARRIVE ;  /* 0x00000000000079c5 */ /* 0x000fcc0000000000 */
[----:B------:R-:W-:Y:S03]  /*a650*/  QGMMA.64x256x32.F32.E4M3.E4M3 R24, gdesc[UR16], R24, UP0, gsb0 ;  /* 0x03e00000101879f3 */ /* 0x000fe6000b800818 */
        /* <DEDUP_REMOVED lines=91> */
[----:B--2---:R-:W-:-:S06]  /*ac10*/  WARPGROUP.ARRIVE ;  /* 0x00000000000079c5 */ /* 0x004fcc0000000000 */
[----:B------:R-:W-:Y:S03]  /*ac20*/  QGMMA.64x256x32.F32.E4M3.E4M3 R108, gdesc[UR16], R108, gsb0 ;  /* 0x03e00000106c79f3 */ /* 0x000fe6000800086c */
[----:B------:R-:W-:Y:S02]  /*ac30*/  WARPGROUP.DEPBAR.LE gsb0, 0x0 ;  /* 0x00008000000079c5 */ /* 0x000fe40000010000 */
[----:B------:R-:W-:Y:S01]  /*ac40*/  STL.64 [R1], R108 ;  /* 0x0000006c01007387 */ /* 0x000fe20000100a00 */
[----:B------:R-:W-:Y:S02]  /*ac50*/  IMAD.MOV.U32 R2, RZ, RZ, R234 ;  /* 0x000000ffff027224 */ /* 0x000fe400078e00ea */
[----:B0-----:R-:W-:Y:S01]  /*ac60*/  IMAD.MOV.U32 R0, RZ, RZ, R235 ;  /* 0x000000ffff007224 */ /* 0x001fe200078e00eb */
        /* <DEDUP_REMOVED lines=31> */
[----:B------:R-:W-:-:S03]  /*ae60*/  IMAD.MOV.U32 R23, RZ, RZ, R213 ;  /* 0x000000ffff177224 */ /* 0x000fc600078e00d5 */
        /* <DEDUP_REMOVED lines=40> */
[----:B------:R0:W-:Y:S04]  /*b0f0*/  STL [R1+0x1a0], R212 ;  /* 0x0001a0d401007387 */ /* 0x0001e80000100800 */
[----:B------:R-:W2:Y:S04]  /*b100*/  LDL.LU.64 R234, [R1+0xac0] ;  /* 0x000ac00001ea7983 */ /* 0x000ea80000300a00 */
        /* <DEDUP_REMOVED lines=10> */
[----:B0-----:R-:W4:Y:S04]  /*b1b0*/  LDL.LU.64 R212, [R1+0xa68] ;  /* 0x000a680001d47983 */ /* 0x001f280000300a00 */
        /* <DEDUP_REMOVED lines=248> */
[----:B------:R-:W-:Y:S01]  /*c140*/  IMAD.MOV.U32 R235, RZ, RZ, R0 ;  /* 0x000000ffffeb7224 */ /* 0x000fe200078e0000 */
[----:B------:R-:W-:Y:S01]  /*c150*/  UIADD3 UR16, UR7, 0x4, URZ ;  /* 0x0000000407107890 */ /* 0x000fe2000fffe03f */
[----:B------:R0:W5:Y:S01]  /*c160*/  LDL.LU R23, [R1+0x8c4] ;  /* 0x0008c40001177983 */ /* 0x0001620000300800 */
[----:B------:R-:W-:Y:S01]  /*c170*/  UIADD3 UR18, UR8, 0x4, URZ ;  /* 0x0000000408127890 */ /* 0x000fe2000fffe03f */
[----:B------:R-:W-:Y:S01]  /*c180*/  UMOV UR17, 0x40000040 ;  /* 0x4000004000117882 */ /* 0x000fe20000000000 */
[----:B------:R-:W-:Y:S01]  /*c190*/  UMOV UR19, 0x40000040 ;  /* 0x4000004000137882 */ /* 0x000fe20000000000 */
[----:B------:R0:W5:Y:S04]  /*c1a0*/  LDL.LU R22, [R1+0x8c0] ;  /* 0x0008c00001167983 */ /* 0x0001680000300800 */
        /* <DEDUP_REMOVED lines=19> */
[----:B------:R0:W5:Y:S01]  /*c2e0*/  LDL.LU R2, [R1+0x870] ;  /* 0x0008700001027983 */ /* 0x0001620000300800 */
        /* <DEDUP_REMOVED lines=336> */
[----:B--2---:R0:W5:Y:S04]  /*d7f0*/  LDL.LU.64 R234, [R1+0x668] ;  /* 0x0006680001ea7983 */ /* 0x0041680000300a00 */
[----:B------:R0:W5:Y:S04]  /*d800*/  LDL.LU.64 R232, [R1+0x660] ;  /* 0x0006600001e87983 */ /* 0x0001680000300a00 */
        /* <DEDUP_REMOVED lines=64> */
[----:B------:R-:W-:-:S04]  /*dc10*/  UIADD3 UR6, UR6, 0x4, URZ ;  /* 0x0000000406067890 */ /* 0x000fc8000fffe03f */
[----:B------:R-:W-:-:S04]  /*dc20*/  UISETP.NE.AND UP0, UPT, UR6, UR27, UPT ;  /* 0x0000001b0600728c */ /* 0x000fc8000bf05270 */
[----:B------:R-:W-:-:S06]  /*dc30*/  USEL UR7, URZ, 0x1, UP0 ;  /* 0x000000013f077887 */ /* 0x000fcc0008000000 */
[----:B------:R-:W-:Y:S01]  /*dc40*/  ISETP.NE.AND P0, PT, RZ, UR7, PT ;  /* 0x00000007ff007c0c */ /* 0x000fe2000bf05270 */
[----:B--2---:R-:W-:-:S06]  /*dc50*/  WARPGROUP.ARRIVE ;  /* 0x00000000000079c5 */ /* 0x004fcc0000000000 */
[----:B------:R-:W-:Y:S03]  /*dc60*/  QGMMA.64x256x32.F32.E4M3.E4M3 R24, gdesc[UR16], R24, gsb0 ;  /* 0x03e00000101879f3 */ /* 0x000fe60008000818 */
[----:B------:R-:W-:-:S03]  /*dc70*/  WARPGROUP.DEPBAR.LE gsb0, 0x0 ;  /* 0x00008000000079c5 */ /* 0x000fc60000010000 */
[----:B0-----:R-:W-:Y:S05]  /*dc80*/  @!P0 BRA `(.L_x_28) ;  /* 0x0000003800fc8947 */ /* 0x001fea0003800000 */
[----:B-----5:R0:W-:Y:S04]  /*dc90*/  STL [R1+0x698], R225 ;  /* 0x000698e101007387 */ /* 0x0201e80000100800 */
[----:B------:R2:W-:Y:S01]  /*dca0*/  STL [R1+0x694], R226 ;  /* 0x000694e201007387 */ /* 0x0005e20000100800 */
[----:B0-----:R-:W-:-:S03]  /*dcb0*/  IMAD.MOV.U32 R225, RZ, RZ, R0 ;  /* 0x000000ffffe17224 */ /* 0x001fc600078e0000 */
[----:B--2---:R-:W2:Y:S04]  /*dcc0*/  LDL R226, [R1+0x4] ;  /* 0x0000040001e27983 */ /* 0x004ea80000100800 */
[----:B------:R0:W-:Y:S04]  /*dcd0*/  STL [R1+0x690], R227 ;  /* 0x000690e301007387 */ /* 0x0001e80000100800 */
[----:B0-----:R-:W3:Y:S04]  /*dce0*/  LDL R227, [R1+0x8] ;  /* 0x0000080001e37983 */ /* 0x001ee80000100800 */
[----:B------:R0:W-:Y:S04]  /*dcf0*/  STL [R1+0x68c], R228 ;  /* 0x00068ce401007387 */ /* 0x0001e80000100800 */
[----:B0-----:R-:W4:Y:S04]  /*dd00*/  LDL R228, [R1+0xc] ;  /* 0x00000c0001e47983 */ /* 0x001f280000100800 */
        /* <DEDUP_REMOVED lines=211> */
[----:B0-----:R-:W4:Y:S04]  /*ea40*/  LDL.LU R122, [R1+0x200] ;  /* 0x00020000017a7983 */ /* 0x001f280000300800 */
        /* <DEDUP_REMOVED lines=10> */
[----:B------:R-:W4:Y:S04]  /*eaf0*/  LDL.LU R0, [R1+0x22c] ;  /* 0x00022c0001007983 */ /* 0x000f280000300800 */
        /* <DEDUP_REMOVED lines=37> */
[----:B0-----:R-:W4:Y:S04]  /*ed50*/  LDL.LU R146, [R1+0x210] ;  /* 0x0002100001927983 */ /* 0x001f280000300800 */
[----:B------:R0:W-:Y:S01]  /*ed60*/  STL [R1+0x480], R147 ;  /* 0x0004809301007387 */ /* 0x0001e20000100800 */
[----:B------:R-:W-:-:S03]  /*ed70*/  FADD R2, R225, R2 ;  /* 0x00000002e1027221 */ /* 0x000fc60000000000 */
[----:B0-----:R-:W4:Y:S04]  /*ed80*/  LDL R147, [R1+0x1f8] ;  /* 0x0001f80001937983 */ /* 0x001f280000100800 */
[----:B------:R0:W-:Y:S01]  /*ed90*/  STL [R1+0x47c], R148 ;  /* 0x00047c9401007387 */ /* 0x0001e20000100800 */
[----:B--2---:R-:W-:-:S01]  /*eda0*/  FADD R3, R226, R3 ;  /* 0x00000003e2037221 */ /* 0x004fc20000000000 */
[----:B---3--:R-:W-:Y:S02]  /*edb0*/  FADD R4, R227, R4 ;  /* 0x00000004e3047221 */ /* 0x008fe40000000000 */
[----:B0-----:R-:W2:Y:S04]  /*edc0*/  LDL R148, [R1+0x1c0] ;  /* 0x0001c00001947983 */ /* 0x001ea80000100800 */
[----:B------:R0:W-:Y:S01]  /*edd0*/  STL [R1+0x478], R149 ;  /* 0x0004789501007387 */ /* 0x0001e20000100800 */
[----:B----4-:R-:W-:-:S01]  /*ede0*/  FADD R5, R228, R5 ;  /* 0x00000005e4057221 */ /* 0x010fc20000000000 */
[----:B------:R-:W-:-:S02]  /*edf0*/  FADD R6, R229, R6 ;  /* 0x00000006e5067221 */ /* 0x000fc40000000000 */
[----:B0-----:R-:W3:Y:S04]  /*ee00*/  LDL R149, [R1+0x1f4] ;  /* 0x0001f40001957983 */ /* 0x001ee80000100800 */
[----:B------:R0:W-:Y:S01]  /*ee10*/  STL [R1+0x474], R150 ;  /* 0x0004749601007387 */ /* 0x0001e20000100800 */
[----:B------:R-:W-:-:S01]  /*ee20*/  FADD R7, R230, R7 ;  /* 0x00000007e6077221 */ /* 0x000fc20000000000 */
[----:B------:R-:W-:Y:S02]  /*ee30*/  FADD R8, R231, R8 ;  /* 0x00000008e7087221 */ /* 0x000fe40000000000 */
[----:B0-----:R-:W4:Y:S04]  /*ee40*/  LDL.LU R150, [R1+0x20c] ;  /* 0x00020c0001967983 */ /* 0x001f280000300800 */
[----:B------:R0:W-:Y:S01]  /*ee50*/  STL [R1+0x470], R151 ;  /* 0x0004709701007387 */ /* 0x0001e20000100800 */
[----:B------:R-:W-:-:S01]  /*ee60*/  FADD R9, R232, R9 ;  /* 0x00000009e8097221 */ /* 0x000fc20000000000 */
[----:B------:R-:W-:-:S02]  /*ee70*/  FADD R10, R233, R10 ;  /* 0x0000000ae90a7221 */ /* 0x000fc40000000000 */
[----:B0-----:R-:W3:Y:S04]  /*ee80*/  LDL R151, [R1+0x1f0] ;  /* 0x0001f00001977983 */ /* 0x001ee80000100800 */
[----:B------:R-:W2:Y:S04]  /*ee90*/  LDL.LU R225, [R1+0x698] ;  /* 0x0006980001e17983 */ /* 0x000ea80000300800 */
[----:B------:R-:W4:Y:S04]  /*eea0*/  LDL.LU R226, [R1+0x694] ;  /* 0x0006940001e27983 */ /* 0x000f280000300800 */
[----:B------:R-:W3:Y:S04]  /*eeb0*/  LDL.LU R227, [R1+0x690] ;  /* 0x0006900001e37983 */ /* 0x000ee80000300800 */
[----:B------:R-:W3:Y:S04]  /*eec0*/  LDL.LU R228, [R1+0x68c] ;  /* 0x00068c0001e47983 */ /* 0x000ee80000300800 */
[----:B------:R-:W3:Y:S01]  /*eed0*/  LDL.LU R229, [R1+0x688] ;  /* 0x0006880001e57983 */ /* 0x000ee20000300800 */
[----:B------:R-:W-:-:S03]  /*eee0*/  FADD R11, R234, R11 ;  /* 0x0000000bea0b7221 */ /* 0x000fc60000000000 */
[----:B------:R-:W3:Y:S01]  /*eef0*/  LDL.LU R230, [R1+0x684] ;  /* 0x0006840001e67983 */ /* 0x000ee20000300800 */
[----:B------:R-:W-:-:S03]  /*ef00*/  FADD R12, R235, R12 ;  /* 0x0000000ceb0c7221 */ /* 0x000fc60000000000 */
[----:B------:R-:W3:Y:S04]  /*ef10*/  LDL.LU R231, [R1+0x680] ;  /* 0x0006800001e77983 */ /* 0x000ee80000300800 */
[----:B------:R-:W3:Y:S04]  /*ef20*/  LDL.LU R232, [R1+0x67c] ;  /* 0x00067c0001e87983 */ /* 0x000ee80000300800 */
[----:B------:R-:W3:Y:S04]  /*ef30*/  LDL.LU R233, [R1+0x678] ;  /* 0x0006780001e97983 */ /* 0x000ee80000300800 */
[----:B------:R-:W3:Y:S04]  /*ef40*/  LDL.LU R234, [R1+0x674] ;  /* 0x0006740001ea7983 */ /* 0x000ee80000300800 */
[----:B------:R-:W3:Y:S01]  /*ef50*/  LDL.LU R235, [R1+0x670] ;  /* 0x0006700001eb7983 */ /* 0x000ee20000300800 */
[----:B------:R-:W-:-:S01]  /*ef60*/  FADD R13, R24, R13 ;  /* 0x0000000d180d7221 */ /* 0x000fc20000000000 */
[----:B------:R-:W-:Y:S01]  /*ef70*/  FADD R14, R25, R14 ;  /* 0x0000000e190e7221 */ /* 0x000fe20000000000 */
[----:B------:R-:W-:-:S01]  /*ef80*/  FADD R15, R26, R15 ;  /* 0x0000000f1a0f7221 */ /* 0x000fc20000000000 */
[----:B------:R-:W3:Y:S01]  /*ef90*/  LDL.LU R24, [R1+0x66c] ;  /* 0x00066c0001187983 */ /* 0x000ee20000300800 */
[----:B------:R-:W-:-:S01]  /*efa0*/  FADD R16, R27, R16 ;  /* 0x000000101b107221 */ /* 0x000fc20000000000 */
[----:B------:R-:W-:-:S02]  /*efb0*/  FADD R17, R28, R17 ;  /* 0x000000111c117221 */ /* 0x000fc40000000000 */
[----:B------:R-:W3:Y:S01]  /*efc0*/  LDL.LU R25, [R1+0x668] ;  /* 0x0006680001197983 */ /* 0x000ee20000300800 */
[----:B------:R-:W-:-:S03]  /*efd0*/  FADD R18, R29, R18 ;  /* 0x000000121d127221 */ /* 0x000fc60000000000 */
        /* <DEDUP_REMOVED lines=157> */
[----:B--2---:R-:W-:-:S03]  /*f9b0*/  FADD R225, R108, R225 ;  /* 0x000000e16ce17221 */ /* 0x004fc60000000000 */
[----:B------:R-:W2:Y:S01]  /*f9c0*/  LDL.LU R105, [R1+0x528] ;  /* 0x0005280001697983 */ /* 0x000ea20000300800 */
[----:B----4-:R-:W-:-:S03]  /*f9d0*/  FADD R226, R109, R226 ;  /* 0x000000e26de27221 */ /* 0x010fc60000000000 */
[----:B------:R-:W4:Y:S01]  /*f9e0*/  LDL.LU R106, [R1+0x524] ;  /* 0x00052400016a7983 */ /* 0x000f220000300800 */
[----:B---3--:R-:W-:-:S03]  /*f9f0*/  FADD R227, R110, R227 ;  /* 0x000000e36ee37221 */ /* 0x008fc60000000000 */
        /* <DEDUP_REMOVED lines=15> */
[----:B------:R-:W-:-:S01]  /*faf0*/  FADD R235, R118, R235 ;  /* 0x000000eb76eb7221 */ /* 0x000fc20000000000 */
[----:B------:R-:W-:Y:S02]  /*fb00*/  FADD R122, R121, R122 ;  /* 0x0000007a797a7221 */ /* 0x000fe40000000000 */
[----:B------:R-:W3:Y:S01]  /*fb10*/  LDL.LU R115, [R1+0x500] ;  /* 0x0005000001737983 */ /* 0x000ee20000300800 */
[----:B------:R-:W-:-:S03]  /*fb20*/  FADD R236, R119, R236 ;  /* 0x000000ec77ec7221 */ /* 0x000fc60000000000 */
[----:B------:R-:W3:Y:S01]  /*fb30*/  LDL.LU R116, [R1+0x4fc] ;  /* 0x0004fc0001747983 */ /* 0x000ee20000300800 */
[----:B------:R-:W-:-:S03]  /*fb40*/  FADD R237, R120, R237 ;  /* 0x000000ed78ed7221 */ /* 0x000fc60000000000 */
[----:B------:R-:W3:Y:S01]  /*fb50*/  LDL.LU R117, [R1+0x4f8] ;  /* 0x0004f80001757983 */ /* 0x000ee20000300800 */
[----:B------:R-:W-:-:S03]  /*fb60*/  FADD R124, R123, R124 ;  /* 0x0000007c7b7c7221 */ /* 0x000fc60000000000 */
[----:B------:R-:W3:Y:S04]  /*fb70*/  LDL.LU R118, [R1+0x4f4] ;  /* 0x0004f40001767983 */ /* 0x000ee80000300800 */
[----:B------:R-:W3:Y:S01]  /*fb80*/  LDL.LU R119, [R1+0x4f0] ;  /* 0x0004f00001777983 */ /* 0x000ee20000300800 */
[----:B------:R-:W-:-:S03]  /*fb90*/  FADD R126, R125, R126 ;  /* 0x0000007e7d7e7221 */ /* 0x000fc60000000000 */
[----:B------:R-:W3:Y:S04]  /*fba0*/  LDL.LU R120, [R1+0x4ec] ;  /* 0x0004ec0001787983 */ /* 0x000ee80000300800 */
[----:B------:R-:W3:Y:S04]  /*fbb0*/  LDL.LU R121, [R1+0x4e8] ;  /* 0x0004e80001797983 */ /* 0x000ee80000300800 */
[----:B------:R0:W-:Y:S01]  /*fbc0*/  STL [R1+0x200], R122 ;  /* 0x0002007a01007387 */ /* 0x0001e20000100800 */
[----:B------:R-:W-:-:S01]  /*fbd0*/  FADD R150, R127, R150 ;  /* 0x000000967f967221 */ /* 0x000fc20000000000 */
[----:B------:R-:W-:Y:S01]  /*fbe0*/  FADD R146, R148, R146 ;  /* 0x0000009294927221 */ /* 0x000fe20000000000 */
[----:B------:R-:W-:-:S01]  /*fbf0*/  FADD R143, R144, R143 ;  /* 0x0000008f908f7221 */ /* 0x000fc20000000000 */
[----:B------:R-:W-:Y:S01]  /*fc00*/  FADD R141, R142, R141 ;  /* 0x0000008d8e8d7221 */ /* 0x000fe20000000000 */
[----:B0-----:R-:W3:Y:S04]  /*fc10*/  LDL.LU R122, [R1+0x4e4] ;  /* 0x0004e400017a7983 */ /* 0x001ee80000300800 */
[----:B------:R-:W3:Y:S04]  /*fc20*/  LDL.LU R123, [R1+0x4e0] ;  /* 0x0004e000017b7983 */ /* 0x000ee80000300800 */
[----:B------:R0:W-:Y:S01]  /*fc30*/  STL [R1+0x204], R124 ;  /* 0x0002047c01007387 */ /* 0x0001e20000100800 */
[----:B------:R-:W-:-:S01]  /*fc40*/  FADD R139, R140, R139 ;  /* 0x0000008b8c8b7221 */ /* 0x000fc20000000000 */
[----:B------:R-:W-:Y:S01]  /*fc50*/  FADD R137, R138, R137 ;  /* 0x000000898a897221 */ /* 0x000fe20000000000 */
[----:B------:R-:W-:-:S01]  /*fc60*/  FADD R135, R136, R135 ;  /* 0x0000008788877221 */ /* 0x000fc20000000000 */
[----:B0-----:R-:W3:Y:S04]  /*fc70*/  LDL.LU R124, [R1+0x4dc] ;  /* 0x0004dc00017c7983 */ /* 0x001ee80000300800 */
[----:B------:R-:W3:Y:S04]  /*fc80*/  LDL.LU R125, [R1+0x4d8] ;  /* 0x0004d800017d7983 */ /* 0x000ee80000300800 */
[----:B------:R0:W-:Y:S01]  /*fc90*/  STL [R1+0x208], R126 ;  /* 0x0002087e01007387 */ /* 0x0001e20000100800 */
[----:B------:R-:W-:-:S01]  /*fca0*/  FADD R131, R133, R131 ;  /* 0x0000008385837221 */ /* 0x000fc20000000000 */
[----:B------:R-:W-:-:S02]  /*fcb0*/  FADD R0, R129, R0 ;  /* 0x0000000081007221 */ /* 0x000fc40000000000 */
[----:B0-----:R-:W3:Y:S04]  /*fcc0*/  LDL.LU R126, [R1+0x4d4] ;  /* 0x0004d400017e7983 */ /* 0x001ee80000300800 */
[----:B------:R-:W3:Y:S04]  /*fcd0*/  LDL.LU R127, [R1+0x4d0] ;  /* 0x0004d000017f7983 */ /* 0x000ee80000300800 */
[----:B------:R-:W-:Y:S04]  /*fce0*/  STL [R1+0x20c], R150 ;  /* 0x00020c9601007387 */ /* 0x000fe80000100800 */
[----:B------:R-:W-:Y:S04]  /*fcf0*/  STL [R1+0x210], R146 ;  /* 0x0002109201007387 */ /* 0x000fe80000100800 */
[----:B------:R-:W-:Y:S04]  /*fd00*/  STL [R1+0x214], R143 ;  /* 0x0002148f01007387 */ /* 0x000fe80000100800 */
[----:B------:R-:W-:Y:S04]  /*fd10*/  STL [R1+0x218], R141 ;  /* 0x0002188d01007387 */ /* 0x000fe80000100800 */
[----:B------:R-:W-:Y:S04]  /*fd20*/  STL [R1+0x21c], R139 ;  /* 0x00021c8b01007387 */ /* 0x000fe80000100800 */
[----:B------:R-:W-:Y:S04]  /*fd30*/  STL [R1+0x220], R137 ;  /* 0x0002208901007387 */ /* 0x000fe80000100800 */
[----:B------:R-:W2:Y:S04]  /*fd40*/  LDL.LU R129, [R1+0x230] ;  /* 0x0002300001817983 */ /* 0x000ea80000300800 */
[----:B------:R-:W-:Y:S04]  /*fd50*/  STL [R1+0x224], R135 ;  /* 0x0002248701007387 */ /* 0x000fe80000100800 */
[----:B------:R0:W-:Y:S04]  /*fd60*/  STL [R1+0x228], R131 ;  /* 0x0002288301007387 */ /* 0x0001e80000100800 */
[----:B0-----:R-:W4:Y:S04]  /*fd70*/  LDL.LU R131, [R1+0x234] ;  /* 0x0002340001837983 */ /* 0x001f280000300800 */
[----:B------:R-:W3:Y:S04]  /*fd80*/  LDL.LU R133, [R1+0x238] ;  /* 0x0002380001857983 */ /* 0x000ee80000300800 */
[----:B------:R0:W-:Y:S04]  /*fd90*/  STL [R1+0x22c], R0 ;  /* 0x00022c0001007387 */ /* 0x0001e80000100800 */
[----:B------:R-:W3:Y:S04]  /*fda0*/  LDL.LU R135, [R1+0x23c] ;  /* 0x00023c0001877983 */ /* 0x000ee80000300800 */
        /* <DEDUP_REMOVED lines=12> */
[----:B0-----:R-:W3:Y:S01]  /*fe70*/  LDL.LU R0, [R1+0x270] ;  /* 0x0002700001007983 */ /* 0x001ee20000300800 */
[----:B--2---:R-:W-:-:S03]  /*fe80*/  FADD R129, R128, R129 ;  /* 0x0000008180817221 */ /* 0x004fc60000000000 */
[----:B------:R-:W2:Y:S04]  /*fe90*/  LDL.LU R128, [R1+0x4cc] ;  /* 0x0004cc0001807983 */ /* 0x000ea80000300800 */
[----:B------:R0:W-:Y:S04]  /*fea0*/  STL [R1+0x230], R129 ;  /* 0x0002308101007387 */ /* 0x0001e80000100800 */
[----:B0-----:R-:W2:Y:S01]  /*feb0*/  LDL.LU R129, [R1+0x4c8] ;  /* 0x0004c80001817983 */ /* 0x001ea20000300800 */
[----:B----4-:R-:W-:-:S03]  /*fec0*/  FADD R131, R130, R131 ;  /* 0x0000008382837221 */ /* 0x010fc60000000000 */
[----:B------:R-:W4:Y:S01]  /*fed0*/  LDL.LU R130, [R1+0x4c4] ;  /* 0x0004c40001827983 */ /* 0x000f220000300800 */
[----:B---3--:R-:W-:-:S03]  /*fee0*/  FADD R133, R132, R133 ;  /* 0x0000008584857221 */ /* 0x008fc60000000000 */
[----:B------:R0:W-:Y:S01]  /*fef0*/  STL [R1+0x234], R131 ;  /* 0x0002348301007387 */ /* 0x0001e20000100800 */
[----:B------:R-:W-:-:S03]  /*ff00*/  FADD R135, R134, R135 ;  /* 0x0000008786877221 */ /* 0x000fc60000000000 */
[----:B0-----:R-:W3:Y:S01]  /*ff10*/  LDL.LU R131, [R1+0x4c0] ;  /* 0x0004c00001837983 */ /* 0x001ee20000300800 */
[----:B------:R-:W-:-:S03]  /*ff20*/  FADD R150, R151, R150 ;  /* 0x0000009697967221 */ /* 0x000fc60000000000 */
[----:B------:R-:W3:Y:S01]  /*ff30*/  LDL.LU R132, [R1+0x4bc] ;  /* 0x0004bc0001847983 */ /* 0x000ee20000300800 */
[----:B------:R-:W-:-:S03]  /*ff40*/  FADD R148, R149, R148 ;  /* 0x0000009495947221 */ /* 0x000fc60000000000 */
[----:B------:R0:W-:Y:S01]  /*ff50*/  STL [R1+0x238], R133 ;  /* 0x0002388501007387 */ /* 0x0001e20000100800 */
[----:B------:R-:W-:-:S01]  /*ff60*/  FADD R146, R147, R146 ;  /* 0x0000009293927221 */ /* 0x000fc20000000000 */
[----:B------:R-:W-:Y:S02]  /*ff70*/  FADD R144, R145, R144 ;  /* 0x0000009091907221 */ /* 0x000fe40000000000 */
[----:B0-----:R-:W3:Y:S01]  /*ff80*/  LDL.LU R133, [R1+0x4b8] ;  /* 0x0004b80001857983 */ /* 0x001ee20000300800 */
[----:B------:R-:W-:-:S03]  /*ff90*/  FADD R143, R24, R143 ;  /* 0x0000008f188f7221 */ /* 0x000fc60000000000 */
[----:B------:R-:W3:Y:S01]  /*ffa0*/  LDL.LU R134, [R1+0x4b4] ;  /* 0x0004b40001867983 */ /* 0x000ee20000300800 */
[----:B------:R-:W-:-:S03]  /*ffb0*/  FADD R142, R25, R142 ;  /* 0x0000008e198e7221 */ /* 0x000fc60000000000 */
[----:B------:R0:W-:Y:S01]  /*ffc0*/  STL [R1+0x23c], R135 ;  /* 0x00023c8701007387 */ /* 0x0001e20000100800 */
[----:B------:R-:W-:-:S01]  /*ffd0*/  FADD R141, R26, R141 ;  /* 0x0000008d1a8d7221 */ /* 0x000fc20000000000 */
[----:B------:R-:W-:Y:S01]  /*ffe0*/  FADD R140, R27, R140 ;  /* 0x0000008c1b8c7221 */ /* 0x000fe20000000000 */
[----:B------:R-:W-:-:S01]  /*fff0*/  FADD R139, R28, R139 ;  /* 0x0000008b1c8b7221 */ /* 0x000fc20000000000 */
[----:B0-----:R-:W3:Y:S01]  /*10000*/  LDL.LU R135, [R1+0x4b0] ;  /* 0x0004b00001877983 */ /* 0x001ee20000300800 */
[----:B------:R-:W-:-:S03]  /*10010*/  FADD R138, R29, R138 ;  /* 0x0000008a1d8a7221 */ /* 0x000fc60000000000 */
[----:B------:R0:W-:Y:S01]  /*10020*/  STL [R1+0x240], R150 ;  /* 0x0002409601007387 */ /* 0x0001e20000100800 */
[----:B------:R-:W-:-:S03]  /*10030*/  FADD R137, R30, R137 ;  /* 0x000000891e897221 */ /* 0x000fc60000000000 */
[----:B------:R1:W-:Y:S01]  /*10040*/  STL [R1+0x244], R148 ;  /* 0x0002449401007387 */ /* 0x0003e20000100800 */
[----:B------:R-:W-:-:S03]  /*10050*/  FADD R136, R31, R136 ;  /* 0x000000881f887221 */ /* 0x000fc60000000000 */
[----:B------:R1:W-:Y:S01]  /*10060*/  STL [R1+0x248], R146 ;  /* 0x0002489201007387 */ /* 0x0003e20000100800 */
[----:B------:R-:W-:-:S03]  /*10070*/  FADD R0, R32, R0 ;  /* 0x0000000020007221 */ /* 0x000fc60000000000 */
[----:B------:R1:W-:Y:S04]  /*10080*/  STL [R1+0x24c], R144 ;  /* 0x00024c9001007387 */ /* 0x0003e80000100800 */
[----:B------:R1:W-:Y:S04]  /*10090*/  STL [R1+0x250], R143 ;  /* 0x0002508f01007387 */ /* 0x0003e80000100800 */
[----:B------:R1:W-:Y:S04]  /*100a0*/  STL [R1+0x254], R142 ;  /* 0x0002548e01007387 */ /* 0x0003e80000100800 */
[----:B------:R1:W-:Y:S04]  /*100b0*/  STL [R1+0x258], R141 ;  /* 0x0002588d01007387 */ /* 0x0003e80000100800 */
[----:B------:R1:W-:Y:S04]  /*100c0*/  STL [R1+0x25c], R140 ;  /* 0x00025c8c01007387 */ /* 0x0003e80000100800 */
[----:B------:R1:W-:Y:S04]  /*100d0*/  STL [R1+0x260], R139 ;  /* 0x0002608b01007387 */ /* 0x0003e80000100800 */
[----:B------:R1:W-:Y:S04]  /*100e0*/  STL [R1+0x264], R138 ;  /* 0x0002648a01007387 */ /* 0x0003e80000100800 */
[----:B------:R-:W2:Y:S04]  /*100f0*/  LDL.LU R151, [R1+0x274] ;  /* 0x0002740001977983 */ /* 0x000ea80000300800 */
[----:B------:R1:W-:Y:S04]  /*10100*/  STL [R1+0x268], R137 ;  /* 0x0002688901007387 */ /* 0x0003e80000100800 */
[----:B0-----:R-:W4:Y:S04]  /*10110*/  LDL.LU R150, [R1+0x278] ;  /* 0x0002780001967983 */ /* 0x001f280000300800 */
[----:B------:R0:W-:Y:S04]  /*10120*/  STL [R1+0x26c], R136 ;  /* 0x00026c8801007387 */ /* 0x0001e80000100800 */
[----:B------:R-:W3:Y:S04]  /*10130*/  LDL.LU R149, [R1+0x27c] ;  /* 0x00027c0001957983 */ /* 0x000ee80000300800 */
[----:B------:R0:W-:Y:S04]  /*10140*/  STL [R1+0x270], R0 ;  /* 0x0002700001007387 */ /* 0x0001e80000100800 */
[----:B-1----:R-:W3:Y:S04]  /*10150*/  LDL.LU R148, [R1+0x280] ;  /* 0x0002800001947983 */ /* 0x002ee80000300800 */
        /* <DEDUP_REMOVED lines=11> */
[----:B0-----:R-:W3:Y:S04]  /*10210*/  LDL.LU R136, [R1+0x2b0] ;  /* 0x0002b00001887983 */ /* 0x001ee80000300800 */
[----:B------:R-:W3:Y:S01]  /*10220*/  LDL.LU R0, [R1+0x2b4] ;  /* 0x0002b40001007983 */ /* 0x000ee20000300800 */
[----:B--2---:R-:W-:-:S05]  /*10230*/  FADD R151, R33, R151 ;  /* 0x0000009721977221 */ /* 0x004fca0000000000 */
[----:B------:R0:W-:Y:S01]  /*10240*/  STL [R1+0x274], R151 ;  /* 0x0002749701007387 */ /* 0x0001e20000100800 */
[----:B----4-:R-:W-:-:S05]  /*10250*/  FADD R150, R34, R150 ;  /* 0x0000009622967221 */ /* 0x010fca0000000000 */
[----:B------:R1:W-:Y:S01]  /*10260*/  STL [R1+0x278], R150 ;  /* 0x0002789601007387 */ /* 0x0003e20000100800 */
[----:B---3--:R-:W-:-:S05]  /*10270*/  FADD R149, R35, R149 ;  /* 0x0000009523957221 */ /* 0x008fca0000000000 */
[----:B------:R2:W-:Y:S01]  /*10280*/  STL [R1+0x27c], R149 ;  /* 0x00027c9501007387 */ /* 0x0005e20000100800 */
[----:B------:R-:W-:-:S01]  /*10290*/  FADD R148, R36, R148 ;  /* 0x0000009424947221 */ /* 0x000fc20000000000 */
[----:B------:R-:W-:-:S04]  /*102a0*/  FADD R147, R37, R147 ;  /* 0x0000009325937221 */ /* 0x000fc80000000000 */
[----:B------:R3:W-:Y:S01]  /*102b0*/  STL [R1+0x280], R148 ;  /* 0x0002809401007387 */ /* 0x0007e20000100800 */
[----:B------:R-:W-:-:S03]  /*102c0*/  FADD R146, R38, R146 ;  /* 0x0000009226927221 */ /* 0x000fc60000000000 */
        /* <DEDUP_REMOVED lines=20> */
[----:B0-----:R-:W4:Y:S01]  /*10410*/  LDL.LU R151, [R1+0x2b8] ;  /* 0x0002b80001977983 */ /* 0x001f220000300800 */
[----:B------:R-:W-:-:S03]  /*10420*/  FADD R0, R49, R0 ;  /* 0x0000000031007221 */ /* 0x000fc60000000000 */
[----:B------:R0:W-:Y:S04]  /*10430*/  STL [R1+0x2ac], R137 ;  /* 0x0002ac8901007387 */ /* 0x0001e80000100800 */
[----:B-1----:R-:W4:Y:S04]  /*10440*/  LDL.LU R150, [R1+0x2bc] ;  /* 0x0002bc0001967983 */ /* 0x002f280000300800 */
[----:B------:R1:W-:Y:S04]  /*10450*/  STL [R1+0x2b0], R136 ;  /* 0x0002b08801007387 */ /* 0x0003e80000100800 */
[----:B--2---:R-:W2:Y:S04]  /*10460*/  LDL.LU R149, [R1+0x2c0] ;  /* 0x0002c00001957983 */ /* 0x004ea80000300800 */
[----:B------:R1:W-:Y:S04]  /*10470*/  STL [R1+0x2b4], R0 ;  /* 0x0002b40001007387 */ /* 0x0003e80000100800 */
[----:B---3--:R-:W3:Y:S04]  /*10480*/  LDL.LU R148, [R1+0x2c4] ;  /* 0x0002c40001947983 */ /* 0x008ee80000300800 */
[----:B----4-:R-:W4:Y:S04]  /*10490*/  LDL.LU R147, [R1+0x2c8] ;  /* 0x0002c80001937983 */ /* 0x010f280000300800 */
[----:B------:R-:W4:Y:S04]  /*104a0*/  LDL.LU R146, [R1+0x2cc] ;  /* 0x0002cc0001927983 */ /* 0x000f280000300800 */
        /* <DEDUP_REMOVED lines=8> */
[----:B0-----:R-:W4:Y:S04]  /*10530*/  LDL.LU R137, [R1+0x2f0] ;  /* 0x0002f00001897983 */ /* 0x001f280000300800 */
[----:B-1----:R-:W4:Y:S04]  /*10540*/  LDL.LU R136, [R1+0x2f4] ;  /* 0x0002f40001887983 */ /* 0x002f280000300800 */
[----:B------:R-:W4:Y:S01]  /*10550*/  LDL.LU R0, [R1+0x2f8] ;  /* 0x0002f80001007983 */ /* 0x000f220000300800 */
[----:B------:R-:W-:-:S01]  /*10560*/  FADD R151, R50, R151 ;  /* 0x0000009732977221 */ /* 0x000fc20000000000 */
[----:B------:R-:W-:-:S04]  /*10570*/  FADD R150, R51, R150 ;  /* 0x0000009633967221 */ /* 0x000fc80000000000 */
[----:B------:R0:W-:Y:S01]  /*10580*/  STL [R1+0x2b8], R151 ;  /* 0x0002b89701007387 */ /* 0x0001e20000100800 */
[----:B--2---:R-:W-:-:S03]  /*10590*/  FADD R149, R52, R149 ;  /* 0x0000009534957221 */ /* 0x004fc60000000000 */
[----:B------:R1:W-:Y:S01]  /*105a0*/  STL [R1+0x2bc], R150 ;  /* 0x0002bc9601007387 */ /* 0x0003e20000100800 */
[----:B---3--:R-:W-:-:S03]  /*105b0*/  FADD R148, R53, R148 ;  /* 0x0000009435947221 */ /* 0x008fc60000000000 */
[----:B------:R2:W-:Y:S01]  /*105c0*/  STL [R1+0x2c0], R149 ;  /* 0x0002c09501007387 */ /* 0x0005e20000100800 */
[----:B----4-:R-:W-:-:S03]  /*105d0*/  FADD R147, R54, R147 ;  /* 0x0000009336937221 */ /* 0x010fc60000000000 */
        /* <DEDUP_REMOVED lines=198> */
[----:B------:R-:W-:Y:S01]  /*11240*/  STL [R1+0x3c8], R151 ;  /* 0x0003c89701007387 */ /* 0x000fe20000100800 */
[----:B--2---:R-:W-:-:S03]  /*11250*/  FADD R149, R120, R149 ;  /* 0x0000009578957221 */ /* 0x004fc60000000000 */
[----:B------:R-:W-:Y:S01]  /*11260*/  STL [R1+0x3cc], R150 ;  /* 0x0003cc9601007387 */ /* 0x000fe20000100800 */
[----:B---3--:R-:W-:-:S03]  /*11270*/  FADD R148, R121, R148 ;  /* 0x0000009479947221 */ /* 0x008fc60000000000 */
[----:B------:R-:W-:Y:S01]  /*11280*/  STL [R1+0x3d0], R149 ;  /* 0x0003d09501007387 */ /* 0x000fe20000100800 */
[----:B----4-:R-:W-:-:S03]  /*11290*/  FADD R147, R122, R147 ;  /* 0x000000937a937221 */ /* 0x010fc60000000000 */
[----:B------:R-:W-:Y:S01]  /*112a0*/  STL [R1+0x3d4], R148 ;  /* 0x0003d49401007387 */ /* 0x000fe20000100800 */
[----:B------:R-:W-:-:S03]  /*112b0*/  FADD R146, R123, R146 ;  /* 0x000000927b927221 */ /* 0x000fc60000000000 */
        /* <DEDUP_REMOVED lines=17> */
[----:B------:R-:W-:-:S01]  /*113d0*/  FADD R137, R132, R137 ;  /* 0x0000008984897221 */ /* 0x000fc20000000000 */
[----:B------:R-:W-:Y:S02]  /*113e0*/  FADD R136, R133, R136 ;  /* 0x0000008885887221 */ /* 0x000fe40000000000 */
[----:B------:R-:W-:Y:S04]  /*113f0*/  STL [R1+0x3fc], R138 ;  /* 0x0003fc8a01007387 */ /* 0x000fe80000100800 */
[----:B------:R0:W-:Y:S04]  /*11400*/  STL [R1+0x404], R136 ;  /* 0x0004048801007387 */ /* 0x0001e80000100800 */
[----:B------:R1:W-:Y:S04]  /*11410*/  STL [R1+0x400], R137 ;  /* 0x0004008901007387 */ /* 0x0003e80000100800 */
[----:B0-----:R-:W2:Y:S01]  /*11420*/  LDL.LU R136, [R1+0x40c] ;  /* 0x00040c0001887983 */ /* 0x001ea20000300800 */
[----:B------:R-:W-:-:S03]  /*11430*/  FADD R0, R134, R0 ;  /* 0x0000000086007221 */ /* 0x000fc60000000000 */
[----:B-1----:R-:W3:Y:S04]  /*11440*/  LDL.LU R137, [R1+0x410] ;  /* 0x0004100001897983 */ /* 0x002ee80000300800 */
[----:B------:R-:W4:Y:S04]  /*11450*/  LDL.LU R138, [R1+0x414] ;  /* 0x00041400018a7983 */ /* 0x000f280000300800 */
[----:B------:R0:W-:Y:S04]  /*11460*/  STL [R1+0x408], R0 ;  /* 0x0004080001007387 */ /* 0x0001e80000100800 */
        /* <DEDUP_REMOVED lines=13> */
[----:B0-----:R-:W4:Y:S01]  /*11540*/  LDL.LU R0, [R1+0x44c] ;  /* 0x00044c0001007983 */ /* 0x001f220000300800 */
[----:B--2---:R-:W-:-:S05]  /*11550*/  FADD R136, R135, R136 ;  /* 0x0000008887887221 */ /* 0x004fca0000000000 */
[----:B------:R0:W-:Y:S04]  /*11560*/  STL [R1+0x40c], R136 ;  /* 0x00040c8801007387 */ /* 0x0001e80000100800 */
[----:B0-----:R-:W3:Y:S02]  /*11570*/  LDL.LU R136, [R1+0x4ac] ;  /* 0x0004ac0001887983 */ /* 0x001ee40000300800 */
[----:B---3--:R-:W-:-:S05]  /*11580*/  FADD R137, R136, R137 ;  /* 0x0000008988897221 */ /* 0x008fca0000000000 */
[----:B------:R0:W-:Y:S04]  /*11590*/  STL [R1+0x410], R137 ;  /* 0x0004108901007387 */ /* 0x0001e80000100800 */
[----:B0-----:R-:W4:Y:S02]  /*115a0*/  LDL.LU R137, [R1+0x4a8] ;  /* 0x0004a80001897983 */ /* 0x001f240000300800 */
[----:B----4-:R-:W-:-:S05]  /*115b0*/  FADD R138, R137, R138 ;  /* 0x0000008a898a7221 */ /* 0x010fca0000000000 */
[----:B------:R0:W-:Y:S04]  /*115c0*/  STL [R1+0x414], R138 ;  /* 0x0004148a01007387 */ /* 0x0001e80000100800 */
[----:B0-----:R-:W2:Y:S02]  /*115d0*/  LDL.LU R138, [R1+0x4a4] ;  /* 0x0004a400018a7983 */ /* 0x001ea40000300800 */
[----:B--2---:R-:W-:-:S05]  /*115e0*/  FADD R139, R138, R139 ;  /* 0x0000008b8a8b7221 */ /* 0x004fca0000000000 */
        /* <DEDUP_REMOVED lines=37> */
[----:B0-----:R-:W2:Y:S01]  /*11840*/  LDL.LU R151, [R1+0x470] ;  /* 0x0004700001977983 */ /* 0x001ea20000300800 */
[----:B------:R-:W-:Y:S01]  /*11850*/  UMOV UR6, URZ ;  /* 0x0000003f00067c82 */ /* 0x000fe20008000000 */
[----:B--2---:R-:W-:-:S05]  /*11860*/  FADD R0, R0, R151 ;  /* 0x0000009700007221 */ /* 0x004fca0000000000 */
[----:B------:R0:W-:Y:S02]  /*11870*/  STL [R1+0x44c], R0 ;  /* 0x00044c0001007387 */ /* 0x0001e40000100800 */
.L_x_28:
[----:B------:R-:W-:Y:S05]  /*11880*/  @!P1 BRA `(.L_x_29) ;  /* 0x0000000000049947 */ /* 0x000fea0003800000 */
[----:B------:R-:W-:Y:S01]  /*11890*/  BPT.TRAP 0x1 ;  /* 0x000000040000795c */ /* 0x000fe20000300000 */
.L_x_29:
[----:B0-----:R-:W2:Y:S04]  /*118a0*/  LDL R0, [R1+0x450] ;  /* 0x0004500001007983 */ /* 0x001ea80000100800 */
[----:B-----5:R0:W-:Y:S04]  /*118b0*/  STL [R1+0x470], R2 ;  /* 0x0004700201007387 */ /* 0x0201e80000100800 */
[----:B0-----:R-:W3:Y:S01]  /*118c0*/  LDL R2, [R1+0x454] ;  /* 0x0004540001027983 */ /* 0x001ee20000100800 */
[----:B--2---:R-:W-:Y:S01]  /*118d0*/  ISETP.NE.AND P0, PT, R0, RZ, PT ;  /* 0x000000ff0000720c */ /* 0x004fe20003f05270 */
[----:B------:R-:W-:-:S12]  /*118e0*/  IMAD.U32 R0, RZ, RZ, UR25 ;  /* 0x00000019ff007e24 */ /* 0x000fd8000f8e00ff */
[----:B------:R-:W-:-:S05]  /*118f0*/  @P0 LEA R0, R0, UR12, 0x3 ;  /* 0x0000000c00000c11 */ /* 0x000fca000f8e18ff */
[----:B------:R-:W-:-:S05]  /*11900*/  @P0 VIADD R0, R0, 0x18 ;  /* 0x0000001800000836 */ /* 0x000fca0000000000 */
[----:B---3--:R-:W-:Y:S02]  /*11910*/  @P0 PRMT R0, R2, 0x654, R0 ;  /* 0x0000065402000816 */ /* 0x008fe40000000000 */
[----:B------:R0:W5:Y:S01]  /*11920*/  LDL.LU R2, [R1+0x470] ;  /* 0x0004700001027983 */ /* 0x0001620000300800 */
[----:B------:R-:W-:Y:S01]  /*11930*/  UISETP.GT.U32.AND UP0, UPT, UR13, 0x1, UPT ;  /* 0x000000010d00788c */ /* 0x000fe2000bf04070 */
[----:B------:R0:W-:Y:S05]  /*11940*/  @P0 SYNCS.ARRIVE.TRANS64.RED.A1T0 RZ, [R0+URZ], RZ ;  /* 0x000000ff00ff09a7 */ /* 0x0001ea000810043f */
[----:B------:R-:W-:-:S13]  /*11950*/  PLOP3.LUT P0, PT, PT, PT, UP0, 0x80, 0x0 ;  /* 0x000000000000781c */ /* 0x000fda0003f0f008 */
[----:B0-----:R-:W-:Y:S05]  /*11960*/  @P0 BRA `(.L_x_30) ;  /* 0x0000000000040947 */ /* 0x001fea0003800000 */
[----:B------:R-:W-:Y:S01]  /*11970*/  BPT.TRAP 0x1 ;  /* 0x000000040000795c */ /* 0x000fe20000300000 */
.L_x_30:
[----:B------:R-:W-:Y:S02]  /*11980*/  UISETP.GT.AND UP2, UPT, UR26, 0x1, UPT ;  /* 0x000000011a00788c */ /* 0x000fe4000bf44270 */
[----:B------:R-:W-:Y:S02]  /*11990*/  UIADD3 UR23, UR23, 0x1, URZ ;  /* 0x0000000117177890 */ /* 0x000fe4000fffe03f */
[----:B------:R-:W-:Y:S02]  /*119a0*/  UIADD3 UR25, UR25, 0x1, URZ ;  /* 0x0000000119197890 */ /* 0x000fe4000fffe03f */
[----:B------:R-:W-:Y:S01]  /*119b0*/  PLOP3.LUT P0, PT, PT, PT, UP2, 0x80, 0x0 ;  /* 0x000000000000781c */ /* 0x000fe20003f0f028 */
[----:B------:R-:W-:Y:S02]  /*119c0*/  UISETP.NE.AND UP0, UPT, UR23, 0x3, UPT ;  /* 0x000000031700788c */ /* 0x000fe4000bf05270 */
[----:B------:R-:W-:Y:S02]  /*119d0*/  UIADD3 UR16, UR26, -0x1, URZ ;  /* 0xffffffff1a107890 */ /* 0x000fe4000fffe03f */
[----:B------:R-:W-:-:S02]  /*119e0*/  USEL UR8, URZ, 0x1, UP0 ;  /* 0x000000013f087887 */ /* 0x000fc40008000000 */
[----:B------:R-:W-:Y:S02]  /*119f0*/  UISETP.NE.AND UP1, UPT, UR25, 0x3, UPT ;  /* 0x000000031900788c */ /* 0x000fe4000bf25270 */
[----:B------:R-:W-:Y:S02]  /*11a00*/  ULOP3.LUT UR24, UR24, UR8, URZ, 0x3c, !UPT ;  /* 0x0000000818187292 */ /* 0x000fe4000f8e3c3f */
[----:B------:R-:W-:Y:S02]  /*11a10*/  USEL UR23, UR23, URZ, UP0 ;  /* 0x0000003f17177287 */ /* 0x000fe40008000000 */
[----:B------:R-:W-:Y:S01]  /*11a20*/  USEL UR25, UR25, URZ, UP1 ;  /* 0x0000003f19197287 */ /* 0x000fe20008800000 */
[----:B------:R-:W-:Y:S01]  /*11a30*/  UMOV UR8, 0x1 ;  /* 0x0000000100087882 */ /* 0x000fe20000000000 */
[----:B------:R-:W-:Y:S01]  /*11a40*/  UMOV UR26, UR16 ;  /* 0x00000010001a7c82 */ /* 0x000fe20008000000 */
[----:B------:R-:W-:Y:S09]  /*11a50*/  @P0 BRA `(.L_x_31) ;  /* 0xffffff74006c0947 */ /* 0x000ff2000383ffff */
.L_x_23:
[----:B------:R-:W-:-:S04]  /*11a60*/  UISETP.NE.AND UP0, UPT, UR6, URZ, UPT ;  /* 0x0000003f0600728c */ /* 0x000fc8000bf05270 */
[----:B------:R-:W-:-:S06]  /*11a70*/  USEL UR6, URZ, 0x1, !UP0 ;  /* 0x000000013f067887 */ /* 0x000fcc000c000000 */
[----:B------:R-:W-:-:S13]  /*11a80*/  ISETP.NE.AND P0, PT, RZ, UR6, PT ;  /* 0x00000006ff007c0c */ /* 0x000fda000bf05270 */
[----:B------:R-:W-:Y:S05]  /*11a90*/  @!P0 BRA `(.L_x_32) ;  /* 0x0000003800188947 */ /* 0x000fea0003800000 */
[----:B------:R2:W-:Y:S04]  /*11aa0*/  STL [R1+0x628], R41 ;  /* 0x0006282901007387 */ /* 0x0005e80000100800 */
[----:B--2---:R-:W2:Y:S04]  /*11ab0*/  LDL.LU R41, [R1] ;  /* 0x0000000001297983 */ /* 0x004ea80000300800 */
[----:B------:R3:W-:Y:S04]  /*11ac0*/  STL [R1+0x624], R42 ;  /* 0x0006242a01007387 */ /* 0x0007e80000100800 */
[----:B---3--:R-:W3:Y:S04]  /*11ad0*/  LDL.LU R42, [R1+0x4] ;  /* 0x00000400012a7983 */ /* 0x008ee80000300800 */
[----:B------:R4:W-:Y:S04]  /*11ae0*/  STL [R1+0x620], R43 ;  /* 0x0006202b01007387 */ /* 0x0009e80000100800 */
[----:B----4-:R-:W4:Y:S04]  /*11af0*/  LDL.LU R43, [R1+0x8] ;  /* 0x00000800012b7983 */ /* 0x010f280000300800 */
[----:B------:R0:W-:Y:S04]  /*11b00*/  STL [R1+0x61c], R44 ;  /* 0x00061c2c01007387 */ /* 0x0001e80000100800 */
[----:B0-----:R-:W4:Y:S04]  /*11b10*/  LDL.LU R44, [R1+0xc] ;  /* 0x00000c00012c7983 */ /* 0x001f280000300800 */
        /* <DEDUP_REMOVED lines=144> */
[----:B------:R-:W4:Y:S04]  /*12420*/  LDL.LU R0, [R1+0x204] ;  /* 0x0002040001007983 */ /* 0x000f280000300800 */
        /* <DEDUP_REMOVED lines=69> */
[----:B0-----:R-:W4:Y:S01]  /*12880*/  LDL.LU R151, [R1+0x130] ;  /* 0x0001300001977983 */ /* 0x001f220000300800 */
[----:B--2--5:R-:W-:Y:S01]  /*12890*/  FADD R2, R41, R2 ;  /* 0x0000000229027221 */ /* 0x024fe20000000000 */
[----:B---3--:R-:W-:Y:S01]  /*128a0*/  FADD R3, R42, R3 ;  /* 0x000000032a037221 */ /* 0x008fe20000000000 */
[----:B----4-:R-:W-:Y:S01]  /*128b0*/  FADD R4, R43, R4 ;  /* 0x000000042b047221 */ /* 0x010fe20000000000 */
[----:B------:R-:W2:Y:S01]  /*128c0*/  LDL.LU R41, [R1+0x628] ;  /* 0x0006280001297983 */ /* 0x000ea20000300800 */
[----:B------:R-:W-:Y:S01]  /*128d0*/  FADD R5, R44, R5 ;  /* 0x000000052c057221 */ /* 0x000fe20000000000 */
[----:B------:R-:W-:-:S02]  /*128e0*/  FADD R6, R45, R6 ;  /* 0x000000062d067221 */ /* 0x000fc40000000000 */
[----:B------:R-:W3:Y:S01]  /*128f0*/  LDL.LU R42, [R1+0x624] ;  /* 0x00062400012a7983 */ /* 0x000ee20000300800 */
[----:B------:R-:W-:-:S03]  /*12900*/  FADD R7, R46, R7 ;  /* 0x000000072e077221 */ /* 0x000fc60000000000 */
[----:B------:R-:W4:Y:S01]  /*12910*/  LDL.LU R43, [R1+0x620] ;  /* 0x00062000012b7983 */ /* 0x000f220000300800 */
[----:B------:R-:W-:-:S03]  /*12920*/  FADD R8, R47, R8 ;  /* 0x000000082f087221 */ /* 0x000fc60000000000 */
[----:B------:R-:W2:Y:S01]  /*12930*/  LDL.LU R44, [R1+0x61c] ;  /* 0x00061c00012c7983 */ /* 0x000ea20000300800 */
[----:B------:R-:W-:-:S03]  /*12940*/  FADD R9, R48, R9 ;  /* 0x0000000930097221 */ /* 0x000fc60000000000 */
        /* <DEDUP_REMOVED lines=133> */
[----:B------:R-:W-:Y:S01]  /*131a0*/  FADD R204, R115, R204 ;  /* 0x000000cc73cc7221 */ /* 0x000fe20000000000 */
[----:B------:R-:W-:Y:S02]  /*131b0*/  FADD R118, R119, R118 ;  /* 0x0000007677767221 */ /* 0x000fe40000000000 */
[----:B------:R-:W2:Y:S01]  /*131c0*/  LDL.LU R112, [R1+0x50c] ;  /* 0x00050c0001707983 */ /* 0x000ea20000300800 */
[----:B------:R-:W-:-:S03]  /*131d0*/  FADD R205, R116, R205 ;  /* 0x000000cd74cd7221 */ /* 0x000fc60000000000 */
[----:B------:R-:W2:Y:S01]  /*131e0*/  LDL.LU R113, [R1+0x508] ;  /* 0x0005080001717983 */ /* 0x000ea20000300800 */
[----:B------:R-:W-:-:S03]  /*131f0*/  FADD R0, R117, R0 ;  /* 0x0000000075007221 */ /* 0x000fc60000000000 */
[----:B------:R-:W2:Y:S01]  /*13200*/  LDL.LU R114, [R1+0x504] ;  /* 0x0005040001727983 */ /* 0x000ea20000300800 */
[----:B------:R-:W-:-:S03]  /*13210*/  FADD R208, R149, R208 ;  /* 0x000000d095d07221 */ /* 0x000fc60000000000 */
[----:B------:R-:W2:Y:S04]  /*13220*/  LDL.LU R115, [R1+0x500] ;  /* 0x0005000001737983 */ /* 0x000ea80000300800 */
[----:B------:R-:W2:Y:S01]  /*13230*/  LDL.LU R116, [R1+0x4fc] ;  /* 0x0004fc0001747983 */ /* 0x000ea20000300800 */
[----:B------:R-:W-:Y:S01]  /*13240*/  FADD R207, R150, R207 ;  /* 0x000000cf96cf7221 */ /* 0x000fe20000000000 */
[----:B------:R-:W-:Y:S01]  /*13250*/  FADD R206, R151, R206 ;  /* 0x000000ce97ce7221 */ /* 0x000fe20000000000 */
[----:B------:R-:W-:Y:S01]  /*13260*/  FADD R237, R120, R237 ;  /* 0x000000ed78ed7221 */ /* 0x000fe20000000000 */
[----:B------:R-:W3:Y:S01]  /*13270*/  LDL.LU R117, [R1+0x1b8] ;  /* 0x0001b80001757983 */ /* 0x000ee20000300800 */
[----:B------:R-:W-:Y:S01]  /*13280*/  FADD R236, R121, R236 ;  /* 0x000000ec79ec7221 */ /* 0x000fe20000000000 */
[----:B------:R-:W-:Y:S01]  /*13290*/  FADD R235, R122, R235 ;  /* 0x000000eb7aeb7221 */ /* 0x000fe20000000000 */
[----:B------:R-:W-:Y:S01]  /*132a0*/  FADD R234, R123, R234 ;  /* 0x000000ea7bea7221 */ /* 0x000fe20000000000 */
[----:B------:R-:W3:Y:S01]  /*132b0*/  LDL.LU R149, [R1+0x208] ;  /* 0x0002080001957983 */ /* 0x000ee20000300800 */
[----:B------:R-:W-:Y:S01]  /*132c0*/  FADD R233, R124, R233 ;  /* 0x000000e97ce97221 */ /* 0x000fe20000000000 */
[----:B------:R-:W-:Y:S01]  /*132d0*/  FADD R232, R125, R232 ;  /* 0x000000e87de87221 */ /* 0x000fe20000000000 */
[----:B------:R-:W-:Y:S01]  /*132e0*/  FADD R231, R126, R231 ;  /* 0x000000e77ee77221 */ /* 0x000fe20000000000 */
[----:B------:R0:W-:Y:S01]  /*132f0*/  STL [R1+0x200], R118 ;  /* 0x0002007601007387 */ /* 0x0001e20000100800 */
[----:B------:R-:W-:Y:S01]  /*13300*/  FADD R230, R127, R230 ;  /* 0x000000e67fe67221 */ /* 0x000fe20000000000 */
        /* <DEDUP_REMOVED lines=8> */
[----:B0-----:R-:W4:Y:S01]  /*13390*/  LDL.LU R118, [R1+0x1bc] ;  /* 0x0001bc0001767983 */ /* 0x001f220000300800 */
[----:B------:R-:W-:Y:S01]  /*133a0*/  FADD R215, R142, R215 ;  /* 0x000000d78ed77221 */ /* 0x000fe20000000000 */
[----:B------:R-:W-:Y:S01]  /*133b0*/  FADD R224, R133, R224 ;  /* 0x000000e085e07221 */ /* 0x000fe20000000000 */
[----:B------:R-:W-:Y:S01]  /*133c0*/  FADD R214, R143, R214 ;  /* 0x000000d68fd67221 */ /* 0x000fe20000000000 */
[----:B------:R0:W-:Y:S01]  /*133d0*/  STL [R1+0x204], R0 ;  /* 0x0002040001007387 */ /* 0x0001e20000100800 */
[----:B------:R-:W-:Y:S01]  /*133e0*/  FADD R223, R134, R223 ;  /* 0x000000df86df7221 */ /* 0x000fe20000000000 */
[----:B------:R-:W-:Y:S01]  /*133f0*/  FADD R213, R144, R213 ;  /* 0x000000d590d57221 */ /* 0x000fe20000000000 */
[----:B------:R-:W-:Y:S01]  /*13400*/  FADD R222, R135, R222 ;  /* 0x000000de87de7221 */ /* 0x000fe20000000000 */
[----:B------:R-:W4:Y:S01]  /*13410*/  LDL.LU R150, [R1+0x20c] ;  /* 0x00020c0001967983 */ /* 0x000f220000300800 */
[----:B------:R-:W-:Y:S01]  /*13420*/  FADD R212, R145, R212 ;  /* 0x000000d491d47221 */ /* 0x000fe20000000000 */
[----:B------:R-:W-:Y:S01]  /*13430*/  FADD R221, R136, R221 ;  /* 0x000000dd88dd7221 */ /* 0x000fe20000000000 */
[----:B------:R-:W-:Y:S01]  /*13440*/  FADD R211, R146, R211 ;  /* 0x000000d392d37221 */ /* 0x000fe20000000000 */
[----:B------:R-:W2:Y:S01]  /*13450*/  LDL.LU R119, [R1+0x1c0] ;  /* 0x0001c00001777983 */ /* 0x000ea20000300800 */
[----:B------:R-:W-:Y:S01]  /*13460*/  FADD R220, R137, R220 ;  /* 0x000000dc89dc7221 */ /* 0x000fe20000000000 */
[----:B------:R-:W-:Y:S01]  /*13470*/  FADD R210, R147, R210 ;  /* 0x000000d293d27221 */ /* 0x000fe20000000000 */
[----:B------:R-:W-:Y:S01]  /*13480*/  FADD R219, R138, R219 ;  /* 0x000000db8adb7221 */ /* 0x000fe20000000000 */
[----:B------:R-:W2:Y:S01]  /*13490*/  LDL.LU R151, [R1+0x210] ;  /* 0x0002100001977983 */ /* 0x000ea20000300800 */
[----:B------:R-:W-:-:S03]  /*134a0*/  FADD R209, R148, R209 ;  /* 0x000000d194d17221 */ /* 0x000fc60000000000 */
[----:B------:R-:W2:Y:S04]  /*134b0*/  LDL.LU R120, [R1+0x1c4] ;  /* 0x0001c40001787983 */ /* 0x000ea80000300800 */
[----:B0-----:R-:W2:Y:S04]  /*134c0*/  LDL.LU R0, [R1+0x214] ;  /* 0x0002140001007983 */ /* 0x001ea80000300800 */
        /* <DEDUP_REMOVED lines=28> */
[----:B---3--:R-:W-:-:S03]  /*13690*/  FADD R149, R117, R149 ;  /* 0x0000009575957221 */ /* 0x008fc60000000000 */
[----:B------:R-:W3:Y:S04]  /*136a0*/  LDL.LU R117, [R1+0x4f8] ;  /* 0x0004f80001757983 */ /* 0x000ee80000300800 */
[----:B------:R0:W-:Y:S04]  /*136b0*/  STL [R1+0x208], R149 ;  /* 0x0002089501007387 */ /* 0x0001e80000100800 */
[----:B0-----:R-:W3:Y:S01]  /*136c0*/  LDL.LU R149, [R1+0x250] ;  /* 0x0002500001957983 */ /* 0x001ee20000300800 */
[----:B----4-:R-:W-:-:S03]  /*136d0*/  FADD R150, R118, R150 ;  /* 0x0000009676967221 */ /* 0x010fc60000000000 */
[----:B------:R-:W4:Y:S04]  /*136e0*/  LDL.LU R118, [R1+0x4f4] ;  /* 0x0004f40001767983 */ /* 0x000f280000300800 */
[----:B------:R0:W-:Y:S01]  /*136f0*/  STL [R1+0x20c], R150 ;  /* 0x00020c9601007387 */ /* 0x0001e20000100800 */
[----:B--2---:R-:W-:-:S03]  /*13700*/  FADD R151, R119, R151 ;  /* 0x0000009777977221 */ /* 0x004fc60000000000 */
[----:B0-----:R-:W2:Y:S04]  /*13710*/  LDL.LU R150, [R1+0x254] ;  /* 0x0002540001967983 */ /* 0x001ea80000300800 */
[----:B------:R-:W4:Y:S04]  /*13720*/  LDL.LU R119, [R1+0x4f0] ;  /* 0x0004f00001777983 */ /* 0x000f280000300800 */
[----:B------:R0:W-:Y:S04]  /*13730*/  STL [R1+0x210], R151 ;  /* 0x0002109701007387 */ /* 0x0001e80000100800 */
[----:B0-----:R-:W4:Y:S01]  /*13740*/  LDL.LU R151, [R1+0x258] ;  /* 0x0002580001977983 */ /* 0x001f220000300800 */
[----:B------:R-:W-:Y:S01]  /*13750*/  FADD R0, R120, R0 ;  /* 0x0000000078007221 */ /* 0x000fe20000000000 */
[----:B------:R-:W-:-:S02]  /*13760*/  FADD R122, R121, R122 ;  /* 0x0000007a797a7221 */ /* 0x000fc40000000000 */
[----:B------:R-:W4:Y:S01]  /*13770*/  LDL.LU R120, [R1+0x4ec] ;  /* 0x0004ec0001787983 */ /* 0x000f220000300800 */
[----:B------:R-:W-:-:S03]  /*13780*/  FADD R124, R123, R124 ;  /* 0x0000007c7b7c7221 */ /* 0x000fc60000000000 */
[----:B------:R0:W-:Y:S01]  /*13790*/  STL [R1+0x214], R0 ;  /* 0x0002140001007387 */ /* 0x0001e20000100800 */
[----:B------:R-:W-:-:S03]  /*137a0*/  FADD R126, R125, R126 ;  /* 0x0000007e7d7e7221 */ /* 0x000fc60000000000 */
[----:B0-----:R-:W4:Y:S04]  /*137b0*/  LDL.LU R0, [R1+0x25c] ;  /* 0x00025c0001007983 */ /* 0x001f280000300800 */
[----:B------:R-:W4:Y:S04]  /*137c0*/  LDL.LU R121, [R1+0x4e8] ;  /* 0x0004e80001797983 */ /* 0x000f280000300800 */
[----:B------:R0:W-:Y:S01]  /*137d0*/  STL [R1+0x218], R122 ;  /* 0x0002187a01007387 */ /* 0x0001e20000100800 */
[----:B------:R-:W-:Y:S01]  /*137e0*/  FADD R128, R127, R128 ;  /* 0x000000807f807221 */ /* 0x000fe20000000000 */
[----:B------:R-:W-:-:S02]  /*137f0*/  FADD R139, R129, R139 ;  /* 0x0000008b818b7221 */ /* 0x000fc40000000000 */
[----:B0-----:R-:W4:Y:S04]  /*13800*/  LDL.LU R122, [R1+0x4e4] ;  /* 0x0004e400017a7983 */ /* 0x001f280000300800 */
[----:B------:R-:W4:Y:S04]  /*13810*/  LDL.LU R123, [R1+0x4e0] ;  /* 0x0004e000017b7983 */ /* 0x000f280000300800 */
[----:B------:R0:W-:Y:S01]  /*13820*/  STL [R1+0x21c], R124 ;  /* 0x00021c7c01007387 */ /* 0x0001e20000100800 */
[----:B------:R-:W-:-:S03]  /*13830*/  FADD R140, R130, R140 ;  /* 0x0000008c828c7221 */ /* 0x000fc60000000000 */
        /* <DEDUP_REMOVED lines=34> */
[----:B------:R0:W-:Y:S04]  /*13a60*/  STL [R1+0x240], R145 ;  /* 0x0002409101007387 */ /* 0x0001e80000100800 */
[----:B0-----:R-:W4:Y:S04]  /*13a70*/  LDL.LU R145, [R1+0x278] ;  /* 0x0002780001917983 */ /* 0x001f280000300800 */
[----:B------:R-:W4:Y:S04]  /*13a80*/  LDL.LU R136, [R1+0x4ac] ;  /* 0x0004ac0001887983 */ /* 0x000f280000300800 */
[----:B------:R0:W-:Y:S04]  /*13a90*/  STL [R1+0x244], R146 ;  /* 0x0002449201007387 */ /* 0x0001e80000100800 */
[----:B0-----:R-:W4:Y:S04]  /*13aa0*/  LDL.LU R146, [R1+0x27c] ;  /* 0x00027c0001927983 */ /* 0x001f280000300800 */
[----:B------:R-:W4:Y:S04]  /*13ab0*/  LDL.LU R137, [R1+0x4a8] ;  /* 0x0004a80001897983 */ /* 0x000f280000300800 */
[----:B------:R0:W-:Y:S04]  /*13ac0*/  STL [R1+0x248], R147 ;  /* 0x0002489301007387 */ /* 0x0001e80000100800 */
[----:B0-----:R-:W4:Y:S04]  /*13ad0*/  LDL.LU R147, [R1+0x280] ;  /* 0x0002800001937983 */ /* 0x001f280000300800 */
[----:B------:R-:W4:Y:S01]  /*13ae0*/  LDL.LU R138, [R1+0x4a4] ;  /* 0x0004a400018a7983 */ /* 0x000f220000300800 */
[----:B---3--:R-:W-:-:S03]  /*13af0*/  FADD R149, R24, R149 ;  /* 0x0000009518957221 */ /* 0x008fc60000000000 */
[----:B------:R0:W-:Y:S04]  /*13b00*/  STL [R1+0x24c], R148 ;  /* 0x00024c9401007387 */ /* 0x0001e80000100800 */
[----:B0-----:R-:W3:Y:S04]  /*13b10*/  LDL.LU R148, [R1+0x284] ;  /* 0x0002840001947983 */ /* 0x001ee80000300800 */
[----:B------:R0:W-:Y:S01]  /*13b20*/  STL [R1+0x250], R149 ;  /* 0x0002509501007387 */ /* 0x0001e20000100800 */
[----:B--2---:R-:W-:-:S03]  /*13b30*/  FADD R150, R25, R150 ;  /* 0x0000009619967221 */ /* 0x004fc60000000000 */
[----:B0-----:R-:W2:Y:S04]  /*13b40*/  LDL.LU R149, [R1+0x288] ;  /* 0x0002880001957983 */ /* 0x001ea80000300800 */
[----:B------:R0:W-:Y:S04]  /*13b50*/  STL [R1+0x254], R150 ;  /* 0x0002549601007387 */ /* 0x0001e80000100800 */
[----:B0-----:R-:W2:Y:S01]  /*13b60*/  LDL.LU R150, [R1+0x28c] ;  /* 0x00028c0001967983 */ /* 0x001ea20000300800 */
[----:B----4-:R-:W-:-:S05]  /*13b70*/  FADD R151, R26, R151 ;  /* 0x000000971a977221 */ /* 0x010fca0000000000 */
[----:B------:R0:W-:Y:S04]  /*13b80*/  STL [R1+0x258], R151 ;  /* 0x0002589701007387 */ /* 0x0001e80000100800 */
[----:B0-----:R-:W4:Y:S01]  /*13b90*/  LDL.LU R151, [R1+0x290] ;  /* 0x0002900001977983 */ /* 0x001f220000300800 */
[----:B------:R-:W-:-:S03]  /*13ba0*/  FADD R0, R27, R0 ;  /* 0x000000001b007221 */ /* 0x000fc60000000000 */
[----:B------:R-:W4:Y:S04]  /*13bb0*/  LDL.LU R27, [R1+0x2c8] ;  /* 0x0002c800011b7983 */ /* 0x000f280000300800 */
[----:B------:R-:W4:Y:S04]  /*13bc0*/  LDL.LU R26, [R1+0x2cc] ;  /* 0x0002cc00011a7983 */ /* 0x000f280000300800 */
[----:B------:R-:W4:Y:S04]  /*13bd0*/  LDL.LU R25, [R1+0x2d0] ;  /* 0x0002d00001197983 */ /* 0x000f280000300800 */
[----:B------:R0:W-:Y:S04]  /*13be0*/  STL [R1+0x25c], R0 ;  /* 0x00025c0001007387 */ /* 0x0001e80000100800 */
[----:B------:R-:W4:Y:S04]  /*13bf0*/  LDL.LU R24, [R1+0x2d4] ;  /* 0x0002d40001187983 */ /* 0x000f280000300800 */
[----:B0-----:R-:W4:Y:S01]  /*13c00*/  LDL.LU R0, [R1+0x2d8] ;  /* 0x0002d80001007983 */ /* 0x001f220000300800 */
[----:B------:R-:W-:-:S05]  /*13c10*/  FADD R139, R28, R139 ;  /* 0x0000008b1c8b7221 */ /* 0x000fca0000000000 */
[----:B------:R0:W-:Y:S04]  /*13c20*/  STL [R1+0x260], R139 ;  /* 0x0002608b01007387 */ /* 0x0001e80000100800 */
[----:B0-----:R-:W4:Y:S01]  /*13c30*/  LDL.LU R139, [R1+0x4a0] ;  /* 0x0004a000018b7983 */ /* 0x001f220000300800 */
[----:B------:R-:W-:-:S03]  /*13c40*/  FADD R140, R29, R140 ;  /* 0x0000008c1d8c7221 */ /* 0x000fc60000000000 */
[----:B------:R-:W4:Y:S04]  /*13c50*/  LDL.LU R28, [R1+0x2c4] ;  /* 0x0002c400011c7983 */ /* 0x000f280000300800 */
        /* <DEDUP_REMOVED lines=30> */
[----:B---3--:R-:W-:-:S03]  /*13e40*/  FADD R148, R37, R148 ;  /* 0x0000009425947221 */ /* 0x008fc60000000000 */
[----:B------:R-:W3:Y:S04]  /*13e50*/  LDL.LU R36, [R1+0x2a4] ;  /* 0x0002a40001247983 */ /* 0x000ee80000300800 */
[----:B------:R0:W-:Y:S01]  /*13e60*/  STL [R1+0x284], R148 ;  /* 0x0002849401007387 */ /* 0x0001e20000100800 */
[----:B--2---:R-:W-:-:S03]  /*13e70*/  FADD R149, R38, R149 ;  /* 0x0000009526957221 */ /* 0x004fc60000000000 */
[----:B0-----:R-:W2:Y:S04]  /*13e80*/  LDL.LU R148, [R1+0x47c] ;  /* 0x00047c0001947983 */ /* 0x001ea80000300800 */
[----:B------:R-:W2:Y:S04]  /*13e90*/  LDL.LU R37, [R1+0x2a0] ;  /* 0x0002a00001257983 */ /* 0x000ea80000300800 */
[----:B------:R0:W-:Y:S01]  /*13ea0*/  STL [R1+0x288], R149 ;  /* 0x0002889501007387 */ /* 0x0001e20000100800 */
[----:B------:R-:W-:-:S03]  /*13eb0*/  FADD R150, R39, R150 ;  /* 0x0000009627967221 */ /* 0x000fc60000000000 */
[----:B0-----:R-:W2:Y:S04]  /*13ec0*/  LDL.LU R149, [R1+0x478] ;  /* 0x0004780001957983 */ /* 0x001ea80000300800 */
[----:B------:R-:W2:Y:S04]  /*13ed0*/  LDL.LU R38, [R1+0x29c] ;  /* 0x00029c0001267983 */ /* 0x000ea80000300800 */
[----:B------:R0:W-:Y:S01]  /*13ee0*/  STL [R1+0x28c], R150 ;  /* 0x00028c9601007387 */ /* 0x0001e20000100800 */
[----:B----4-:R-:W-:-:S03]  /*13ef0*/  FADD R151, R40, R151 ;  /* 0x0000009728977221 */ /* 0x010fc60000000000 */
[----:B0-----:R-:W4:Y:S04]  /*13f00*/  LDL.LU R150, [R1+0x474] ;  /* 0x0004740001967983 */ /* 0x001f280000300800 */
[----:B------:R-:W4:Y:S04]  /*13f10*/  LDL.LU R39, [R1+0x298] ;  /* 0x0002980001277983 */ /* 0x000f280000300800 */
[----:B------:R0:W-:Y:S04]  /*13f20*/  STL [R1+0x290], R151 ;  /* 0x0002909701007387 */ /* 0x0001e80000100800 */
[----:B0-----:R-:W4:Y:S04]  /*13f30*/  LDL.LU R151, [R1+0x470] ;  /* 0x0004700001977983 */ /* 0x001f280000300800 */
[----:B------:R-:W4:Y:S01]  /*13f40*/  LDL.LU R40, [R1+0x294] ;  /* 0x0002940001287983 */ /* 0x000f220000300800 */
        /* <DEDUP_REMOVED lines=13> */
[----:B---3--:R-:W-:Y:S01]  /*14020*/  FADD R36, R45, R36 ;  /* 0x000000242d247221 */ /* 0x008fe20000000000 */
[----:B--2---:R-:W-:Y:S01]  /*14030*/  FADD R37, R44, R37 ;  /* 0x000000252c257221 */ /* 0x004fe20000000000 */
[----:B------:R-:W-:Y:S01]  /*14040*/  FADD R38, R43, R38 ;  /* 0x000000262b267221 */ /* 0x000fe20000000000 */
[----:B----4-:R-:W-:Y:S01]  /*14050*/  FADD R39, R42, R39 ;  /* 0x000000272a277221 */ /* 0x010fe20000000000 */
[----:B------:R-:W-:-:S05]  /*14060*/  FADD R40, R41, R40 ;  /* 0x0000002829287221 */ /* 0x000fca0000000000 */
[----:B------:R0:W-:Y:S04]  /*14070*/  STL [R1+0x294], R40 ;  /* 0x0002942801007387 */ /* 0x0001e80000100800 */
        /* <DEDUP_REMOVED lines=14> */
[----:B------:R-:W4:Y:S04]  /*14160*/  LDL.LU R53, [R1+0x2dc] ;  /* 0x0002dc0001357983 */ /* 0x000f280000300800 */
[----:B------:R1:W-:Y:S04]  /*14170*/  STL [R1+0x2d0], R25 ;  /* 0x0002d01901007387 */ /* 0x0003e80000100800 */
[----:B------:R-:W4:Y:S04]  /*14180*/  LDL.LU R52, [R1+0x2e0] ;  /* 0x0002e00001347983 */ /* 0x000f280000300800 */
[----:B------:R1:W-:Y:S04]  /*14190*/  STL [R1+0x2d4], R24 ;  /* 0x0002d41801007387 */ /* 0x0003e80000100800 */
        /* <DEDUP_REMOVED lines=13> */
[----:B--2---:R-:W2:Y:S04]  /*14270*/  LDL.LU R39, [R1+0x314] ;  /* 0x0003140001277983 */ /* 0x004ea80000300800 */
[----:B---3--:R-:W3:Y:S04]  /*14280*/  LDL.LU R38, [R1+0x318] ;  /* 0x0003180001267983 */ /* 0x008ee80000300800 */
[----:B----4-:R-:W4:Y:S04]  /*14290*/  LDL.LU R37, [R1+0x31c] ;  /* 0x00031c0001257983 */ /* 0x010f280000300800 */
[----:B-1----:R-:W4:Y:S04]  /*142a0*/  LDL.LU R36, [R1+0x320] ;  /* 0x0003200001247983 */ /* 0x002f280000300800 */
        /* <DEDUP_REMOVED lines=12> */
[----:B------:R-:W4:Y:S01]  /*14370*/  LDL.LU R0, [R1+0x354] ;  /* 0x0003540001007983 */ /* 0x000f220000300800 */
[----:B------:R-:W-:Y:S01]  /*14380*/  FADD R53, R59, R53 ;  /* 0x000000353b357221 */ /* 0x000fe20000000000 */
        /* <DEDUP_REMOVED lines=74> */
[----:B--2---:R-:W2:Y:S04]  /*14830*/  LDL.LU R40, [R1+0x38c] ;  /* 0x00038c0001287983 */ /* 0x004ea80000300800 */
        /* <DEDUP_REMOVED lines=167> */
[----:B------:R-:W-:Y:S01]  /*152b0*/  FADD R24, R150, R24 ;  /* 0x0000001896187221 */ /* 0x000fe20000000000 */
[----:B------:R-:W-:-:S05]  /*152c0*/  FADD R0, R0, R151 ;  /* 0x0000009700007221 */ /* 0x000fca0000000000 */
[----:B------:R0:W-:Y:S04]  /*152d0*/  STL [R1+0x44c], R0 ;  /* 0x00044c0001007387 */ /* 0x0001e80000100800 */
[----:B------:R0:W-:Y:S04]  /*152e0*/  STL [R1+0x444], R25 ;  /* 0x0004441901007387 */ /* 0x0001e80000100800 */
[----:B------:R0:W-:Y:S02]  /*152f0*/  STL [R1+0x448], R24 ;  /* 0x0004481801007387 */ /* 0x0001e40000100800 */
.L_x_32:
[----:B0-----:R-:W0:Y:S02]  /*15300*/  LDC R0, c[0x0][0x28c] ;  /* 0x0000a300ff007b82 */ /* 0x001e240000000800 */
[----:B0-----:R-:W-:-:S13]  /*15310*/  ISETP.GE.AND P0, PT, R0, 0x1, PT ;  /* 0x000000010000780c */ /* 0x001fda0003f06270 */
[----:B------:R-:W-:Y:S05]  /*15320*/  @!P0 BRA `(.L_x_33) ;  /* 0x0000000000648947 */ /* 0x000fea0003800000 */
[----:B------:R-:W-:-:S06]  /*15330*/  UISETP.NE.AND UP0, UPT, UR22, 0x3, UPT ;  /* 0x000000031600788c */ /* 0x000fcc000bf05270 */
[----:B------:R-:W-:-:S13]  /*15340*/  PLOP3.LUT P0, PT, PT, PT, UP0, 0x80, 0x0 ;  /* 0x000000000000781c */ /* 0x000fda0003f0f008 */
[----:B------:R-:W-:Y:S05]  /*15350*/  @!P0 BRA `(.L_x_34) ;  /* 0x0000000000048947 */ /* 0x000fea0003800000 */
[----:B------:R-:W-:Y:S01]  /*15360*/  BPT.TRAP 0x1 ;  /* 0x000000040000795c */ /* 0x000fe20000300000 */
.L_x_34:
[----:B------:R-:W2:Y:S01]  /*15370*/  LDL R0, [R1+0x450] ;  /* 0x0004500001007983 */ /* 0x000ea20000100800 */
[----:B------:R-:W-:Y:S01]  /*15380*/  BSSY B0, `(.L_x_35) ;  /* 0x000000f000007945 */ /* 0x000fe20003800000 */
[----:B--2---:R-:W-:-:S13]  /*15390*/  ISETP.NE.AND P0, PT, R0, RZ, PT ;  /* 0x000000ff0000720c */ /* 0x004fda0003f05270 */
[----:B------:R-:W-:Y:S05]  /*153a0*/  @!P0 BRA `(.L_x_36) ;  /* 0x0000000000308947 */ /* 0x000fea0003800000 */
[----:B------:R-:W2:Y:S01]  /*153b0*/  LDL R24, [R1+0x454] ;  /* 0x0004540001187983 */ /* 0x000ea20000100800 */
[----:B------:R-:W-:-:S04]  /*153c0*/  UISETP.LT.AND UP0, UPT, UR10, 0x1, UPT ;  /* 0x000000010a00788c */ /* 0x000fc8000bf01270 */
[----:B------:R-:W-:-:S04]  /*153d0*/  USEL UR8, UR10, 0x1, UP0 ;  /* 0x000000010a087887 */ /* 0x000fc80008000000 */
[----:B------:R-:W-:-:S04]  /*153e0*/  UIADD3 UR8, UR5, UR10, -UR8 ;  /* 0x0000000a05087290 */ /* 0x000fc8000fffe808 */
[----:B------:R-:W-:-:S04]  /*153f0*/  UIMAD.WIDE.U32 UR6, UR8, -0x55555555, URZ ;  /* 0xaaaaaaab080678a5 */ /* 0x000fc8000f8e003f */
[----:B------:R-:W-:-:S04]  /*15400*/  USHF.R.U32.HI UR6, URZ, 0x1, UR7 ;  /* 0x000000013f067899 */ /* 0x000fc80008011607 */
[----:B------:R-:W-:-:S04]  /*15410*/  UIMAD UR8, UR6, -0x3, UR8 ;  /* 0xfffffffd060878a4 */ /* 0x000fc8000f8e0208 */
[----:B------:R-:W-:-:S04]  /*15420*/  ULEA UR8, UR8, UR12, 0x3 ;  /* 0x0000000c08087291 */ /* 0x000fc8000f8e183f */
[----:B------:R-:W-:-:S06]  /*15430*/  UIADD3 UR8, UR8, 0x18, URZ ;  /* 0x0000001808087890 */ /* 0x000fcc000fffe03f */
[----:B------:R-:W-:-:S05]  /*15440*/  IMAD.U32 R0, RZ, RZ, UR8 ;  /* 0x00000008ff007e24 */ /* 0x000fca000f8e00ff */
[----:B--2---:R-:W-:-:S04]  /*15450*/  PRMT R0, R24, 0x654, R0 ;  /* 0x0000065418007816 */ /* 0x004fc80000000000 */
[----:B------:R0:W-:Y:S03]  /*15460*/  SYNCS.ARRIVE.TRANS64.RED.A1T0 RZ, [R0+URZ], RZ ;  /* 0x000000ff00ff79a7 */ /* 0x0001e6000810043f */
.L_x_36:
[----:B------:R-:W-:Y:S05]  /*15470*/  BSYNC B0 ;  /* 0x0000000000007941 */ /* 0x000fea0003800000 */
.L_x_35:
[----:B------:R-:W-:-:S06]  /*15480*/  UISETP.GT.U32.AND UP0, UPT, UR13, 0x1, UPT ;  /* 0x000000010d00788c */ /* 0x000fcc000bf04070 */
[----:B------:R-:W-:-:S13]  /*15490*/  PLOP3.LUT P0, PT, PT, PT, UP0, 0x80, 0x0 ;  /* 0x000000000000781c */ /* 0x000fda0003f0f008 */
[----:B------:R-:W-:Y:S05]  /*154a0*/  @P0 BRA `(.L_x_33) ;  /* 0x0000000000040947 */ /* 0x000fea0003800000 */
[----:B------:R-:W-:Y:S01]  /*154b0*/  BPT.TRAP 0x1 ;  /* 0x000000040000795c */ /* 0x000fe20000300000 */
.L_x_33:
[----:B------:R-:W2:Y:S01]  /*154c0*/  LDL.LU R28, [R1+0x464] ;  /* 0x00046400011c7983 */ /* 0x000ea20000300800 */
[----:B------:R-:W3:Y:S01]  /*154d0*/  LDC R25, c[0x0][0x288] ;  /* 0x0000a200ff197b82 */ /* 0x000ee20000000800 */
[----:B------:R-:W4:Y:S01]  /*154e0*/  S2R R27, SR_TID.X ;  /* 0x00000000001b7919 */ /* 0x000f220000002100 */
[----:B------:R-:W-:Y:S01]  /*154f0*/  UIADD3 UR8, UR10, UR5, URZ ;  /* 0x000000050a087290 */ /* 0x000fe2000fffe03f */
[----:B------:R-:W-:Y:S01]  /*15500*/  ULDC UR6, c[0x0][0x284] ;  /* 0x0000a10000067ab9 */ /* 0x000fe20000000800 */
[----:B------:R-:W0:Y:S01]  /*15510*/  LDL.LU R26, [R1+0x460] ;  /* 0x00046000011a7983 */ /* 0x000e220000300800 */
[----:B------:R-:W-:Y:S01]  /*15520*/  USHF.R.S32.HI UR11, URZ, 0x1f, UR9 ;  /* 0x0000001f3f0b7899 */ /* 0x000fe20008011409 */
[----:B------:R-:W-:Y:S01]  /*15530*/  IMAD.MOV.U32 R41, RZ, RZ, -0x1 ;  /* 0xffffffffff297424 */ /* 0x000fe200078e00ff */
[----:B------:R-:W-:Y:S01]  /*15540*/  UISETP.GT.U32.AND UP0, UPT, UR8, 0x2, UPT ;  /* 0x000000020800788c */ /* 0x000fe2000bf04070 */
[----:B------:R-:W-:Y:S01]  /*15550*/  ULDC.64 UR16, c[0x0][0x5d0] ;  /* 0x0001740000107ab9 */ /* 0x000fe20000000a00 */
[----:B------:R-:W-:-:S02]  /*15560*/  UISETP.GE.U32.AND UP1, UPT, UR10, 0x3, UPT ;  /* 0x000000030a00788c */ /* 0x000fc4000bf26070 */
[----:B------:R-:W-:Y:S02]  /*15570*/  UIMAD UR5, UR11, UR16, URZ ;  /* 0x000000100b0572a4 */ /* 0x000fe4000f8e023f */
[----:B------:R-:W-:Y:S01]  /*15580*/  UISETP.LT.U32.AND UP0, UPT, UR10, 0x3, UP0 ;  /* 0x000000030a00788c */ /* 0x000fe20008701070 */
[C---:B----4-:R-:W-:Y:S01]  /*15590*/  LOP3.LUT R24, R27.reuse, 0x3, RZ, 0xc0, !PT ;  /* 0x000000031b187812 */ /* 0x050fe200078ec0ff */
[----:B------:R-:W-:Y:S01]  /*155a0*/  IMAD.SHL.U32 R32, R27, 0x2, RZ ;  /* 0x000000021b207824 */ /* 0x000fe200078e00ff */
[----:B------:R-:W-:-:S03]  /*155b0*/  SHF.R.U32.HI R34, RZ, 0x7, R27 ;  /* 0x00000007ff227819 */ /* 0x000fc6000001161b */
[----:B---3--:R-:W-:Y:S01]  /*155c0*/  IMAD R24, R24, -0x2, R25 ;  /* 0xfffffffe18187824 */ /* 0x008fe200078e0219 */
[----:B------:R-:W-:Y:S02]  /*155d0*/  LOP3.LUT R34, R34, 0x1, RZ, 0xc0, !PT ;  /* 0x0000000122227812 */ /* 0x000fe400078ec0ff */
[----:B------:R-:W-:-:S03]  /*155e0*/  LOP3.LUT R32, R32, 0x6, RZ, 0xc0, !PT ;  /* 0x0000000620207812 */ /* 0x000fc600078ec0ff */
[----:B------:R-:W-:Y:S02]  /*155f0*/  IMAD.SHL.U32 R35, R34, 0x40, RZ ;  /* 0x0000004022237824 */ /* 0x000fe400078e00ff */
[----:B--2---:R-:W-:-:S04]  /*15600*/  IMAD.WIDE R36, R28, 0x100, RZ ;  /* 0x000001001c247825 */ /* 0x004fc800078e02ff */
[----:B0-----:R-:W-:Y:S01]  /*15610*/  IMAD.SHL.U32 R0, R26, 0x100, RZ ;  /* 0x000001001a007824 */ /* 0x001fe200078e00ff */
[----:B------:R-:W-:Y:S01]  /*15620*/  PRMT R32, R32, 0x6540, R26 ;  /* 0x0000654020207816 */ /* 0x000fe2000000001a */
[----:B------:R-:W-:-:S03]  /*15630*/  IMAD.U32 R26, RZ, RZ, UR16 ;  /* 0x00000010ff1a7e24 */ /* 0x000fc6000f8e00ff */
[----:B------:R-:W-:Y:S01]  /*15640*/  ISETP.GE.AND P0, PT, R0, R25, PT ;  /* 0x000000190000720c */ /* 0x000fe20003f06270 */
[----:B------:R-:W-:Y:S01]  /*15650*/  IMAD.IADD R0, R24, 0x1, -R0 ;  /* 0x0000000118007824 */ /* 0x000fe200078e0a00 */
[----:B------:R-:W-:Y:S02]  /*15660*/  SHF.R.U32.HI R24, RZ, 0x2, R27 ;  /* 0x00000002ff187819 */ /* 0x000fe4000001161b */
[----:B------:R-:W-:Y:S02]  /*15670*/  LOP3.LUT R25, R27, 0x60, RZ, 0xc0, !PT ;  /* 0x000000601b197812 */ /* 0x000fe400078ec0ff */
[----:B------:R-:W-:Y:S02]  /*15680*/  LOP3.LUT R24, R24, 0x7, RZ, 0xc0, !PT ;  /* 0x0000000718187812 */ /* 0x000fe400078ec0ff */
[----:B------:R-:W-:Y:S02]  /*15690*/  SHF.R.U32.HI R25, RZ, 0x1, R25 ;  /* 0x00000001ff197819 */ /* 0x000fe40000011619 */
[----:B------:R-:W-:-:S02]  /*156a0*/  LOP3.LUT R35, R35, 0x40, R24, 0xe2, !PT ;  /* 0x0000004023237812 */ /* 0x000fc400078ee218 */
[----:B------:R-:W-:Y:S02]  /*156b0*/  IADD3 R24, RZ, -R25, -R24 ;  /* 0x80000019ff187210 */ /* 0x000fe40007ffe818 */
[----:B------:R-:W-:Y:S02]  /*156c0*/  SHF.R.S32.HI R33, RZ, 0x1f, R32 ;  /* 0x0000001fff217819 */ /* 0x000fe40000011420 */
[----:B------:R-:W-:Y:S01]  /*156d0*/  LOP3.LUT R35, R36, R35, R25, 0xfe, !PT ;  /* 0x0000002324237212 */ /* 0x000fe200078efe19 */
[----:B------:R-:W-:Y:S02]  /*156e0*/  IMAD R34, R34, -0x40, R24 ;  /* 0xffffffc022227824 */ /* 0x000fe400078e0218 */
[----:B------:R-:W-:Y:S02]  /*156f0*/  IMAD.SHL.U32 R24, R28, 0x100, RZ ;  /* 0x000001001c187824 */ /* 0x000fe400078e00ff */
[----:B------:R-:W-:-:S03]  /*15700*/  IMAD.WIDE.U32 R26, R26, UR9, R32 ;  /* 0x000000091a1a7c25 */ /* 0x000fc6000f8e0020 */
[C---:B------:R-:W-:Y:S02]  /*15710*/  IADD3 R34, -R24.reuse, UR6, R34 ;  /* 0x0000000618227c10 */ /* 0x040fe4000fffe122 */
[----:B------:R-:W-:Y:S01]  /*15720*/  ISETP.GE.OR P0, PT, R24, UR6, P0 ;  /* 0x0000000618007c0c */ /* 0x000fe20008706670 */
[----:B------:R-:W-:-:S04]  /*15730*/  UIMAD.WIDE.U32 UR6, UR8, -0x55555555, URZ ;  /* 0xaaaaaaab080678a5 */ /* 0x000fc8000f8e003f */
[----:B------:R-:W-:Y:S02]  /*15740*/  USHF.R.U32.HI UR6, URZ, 0x1, UR7 ;  /* 0x000000013f067899 */ /* 0x000fe40008011607 */
[----:B------:R-:W-:Y:S02]  /*15750*/  UIMAD UR7, UR9, UR17, UR5 ;  /* 0x00000011090772a4 */ /* 0x000fe4000f8e0205 */
[----:B------:R-:W-:-:S04]  /*15760*/  USEL UR5, URZ, 0x1, !UP0 ;  /* 0x000000013f057887 */ /* 0x000fc8000c000000 */
[----:B------:R-:W-:Y:S01]  /*15770*/  ULOP3.LUT UR4, UR4, UR5, URZ, 0x3c, !UPT ;  /* 0x0000000504047292 */ /* 0x000fe2000f8e3c3f */
[----:B------:R-:W-:Y:S01]  /*15780*/  VIADD R27, R27, UR7 ;  /* 0x000000071b1b7c36 */ /* 0x000fe20008000000 */
[----:B------:R-:W-:Y:S02]  /*15790*/  UIMAD UR5, UR6, -0x3, UR8 ;  /* 0xfffffffd060578a4 */ /* 0x000fe4000f8e0208 */
[----:B------:R-:W-:Y:S01]  /*157a0*/  @UP1 ULOP3.LUT UR4, UR4, 0x1, UR6, 0x78, !UPT ;  /* 0x0000000104041892 */ /* 0x000fe2000f8e7806 */
[----:B------:R-:W-:Y:S11]  /*157b0*/  @P0 BRA `(.L_x_37) ;  /* 0x0000012400ac0947 */ /* 0x000ff60003800000 */
[----:B------:R-:W0:Y:S01]  /*157c0*/  LDC.64 R28, c[0x0][0x5c8] ;  /* 0x00017200ff1c7b82 */ /* 0x000e220000000a00 */
[----:B------:R-:W-:Y:S01]  /*157d0*/  ULDC.64 UR6, c[0x0][0x5c0] ;  /* 0x0001700000067ab9 */ /* 0x000fe20000000a00 */
[----:B------:R-:W-:Y:S01]  /*157e0*/  BSSY B0, `(.L_x_37) ;  /* 0x0001268000007945 */ /* 0x000fe20003800000 */
[-C--:B0-----:R-:W-:Y:S01]  /*157f0*/  IMAD R24, R37, R28.reuse, RZ ;  /* 0x0000001c25187224 */ /* 0x081fe200078e02ff */
[----:B------:R-:W-:Y:S01]  /*15800*/  SHF.L.U64.HI R38, R28, 0x3, R29 ;  /* 0x000000031c267819 */ /* 0x000fe2000001021d */
[----:B------:R-:W-:-:S04]  /*15810*/  IMAD.WIDE.U32 R26, R35, R28, R26 ;  /* 0x0000001c231a7225 */ /* 0x000fc800078e001a */
[----:B------:R-:W-:Y:S01]  /*15820*/  IMAD R24, R35, R29, R24 ;  /* 0x0000001d23187224 */ /* 0x000fe200078e0218 */
[C---:B------:R-:W-:Y:S01]  /*15830*/  LEA R30, P2, R28.reuse, R26, 0x7 ;  /* 0x0000001a1c1e7211 */ /* 0x040fe200078438ff */
[----:B------:R-:W-:Y:S02]  /*15840*/  IMAD.SHL.U32 R25, R28, 0x8, RZ ;  /* 0x000000081c197824 */ /* 0x000fe400078e00ff */
[----:B------:R-:W-:Y:S01]  /*15850*/  IMAD.IADD R27, R27, 0x1, R24 ;  /* 0x000000011b1b7824 */ /* 0x000fe200078e0218 */
[C---:B------:R-:W-:Y:S02]  /*15860*/  IADD3 R24, P5, R26.reuse, UR6, RZ ;  /* 0x000000061a187c10 */ /* 0x040fe4000ffbe0ff */
[----:B------:R-:W-:Y:S02]  /*15870*/  IADD3 R26, P0, P1, R26, UR6, R25 ;  /* 0x000000061a1a7c10 */ /* 0x000fe4000f91e019 */
[----:B------:R-:W-:Y:S02]  /*15880*/  LEA.HI.X R31, R28, R27, R29, 0x7, P2 ;  /* 0x0000001b1c1f7211 */ /* 0x000fe400010f3c1d */
[----:B------:R-:W-:-:S02]  /*15890*/  IADD3 R28, P2, P3, R30, UR6, R25 ;  /* 0x000000061e1c7c10 */ /* 0x000fc4000fb5e019 */
[----:B------:R-:W-:Y:S02]  /*158a0*/  IADD3.X R25, R27, UR7, RZ, P5, !PT ;  /* 0x000000071b197c10 */ /* 0x000fe4000affe4ff */
[----:B------:R-:W-:Y:S02]  /*158b0*/  FSETP.NEU.AND P5, PT, RZ, UR21, PT ;  /* 0x00000015ff007c0b */ /* 0x000fe4000bfad000 */
[----:B------:R-:W-:Y:S02]  /*158c0*/  IADD3 R30, P6, R30, UR6, RZ ;  /* 0x000000061e1e7c10 */ /* 0x000fe4000ffde0ff */
[--C-:B------:R-:W-:Y:S02]  /*158d0*/  IADD3.X R29, R31, UR7, R38.reuse, P2, P3 ;  /* 0x000000071f1d7c10 */ /* 0x100fe400097e6426 */
[----:B------:R-:W-:Y:S02]  /*158e0*/  IADD3.X R27, R27, UR7, R38, P0, P1 ;  /* 0x000000071b1b7c10 */ /* 0x000fe400087e2426 */
[----:B------:R-:W-:-:S05]  /*158f0*/  IADD3.X R31, R31, UR7, RZ, P6, !PT ;  /* 0x000000071f1f7c10 */ /* 0x000fca000b7fe4ff */
[----:B------:R-:W-:Y:S05]  /*15900*/  @!P5 BRA `(.L_x_38) ;  /* 0x000000d800f4d947 */ /* 0x000fea0003800000 */
[----:B------:R-:W-:Y:S01]  /*15910*/  ULDC.64 UR6, c[0x0][0x5b8] ;  /* 0x00016e0000067ab9 */ /* 0x000fe20000000a00 */
[----:B------:R-:W-:Y:S01]  /*15920*/  BSSY B1, `(.L_x_39) ;  /* 0x0000013000017945 */ /* 0x000fe20003800000 */
[----:B------:R-:W-:Y:S01]  /*15930*/  IMAD.U32 R38, RZ, RZ, UR6 ;  /* 0x00000006ff267e24 */ /* 0x000fe2000f8e00ff */
[----:B------:R-:W-:-:S03]  /*15940*/  UIMAD UR6, UR11, UR6, URZ ;  /* 0x000000060b0672a4 */ /* 0x000fc6000f8e023f */
[----:B------:R-:W-:Y:S01]  /*15950*/  IMAD.WIDE.U32 R32, R38, UR9, R32 ;  /* 0x0000000926207c25 */ /* 0x000fe2000f8e0020 */
[----:B------:R-:W-:-:S03]  /*15960*/  UIMAD UR6, UR9, UR7, UR6 ;  /* 0x00000007090672a4 */ /* 0x000fc6000f8e0206 */
[----:B------:R-:W-:Y:S01]  /*15970*/  IMAD.MOV.U32 R38, RZ, RZ, R32 ;  /* 0x000000ffff267224 */ /* 0x000fe200078e0020 */
[----:B------:R-:W-:Y:S02]  /*15980*/  ULDC.64 UR8, c[0x0][0x5a8] ;  /* 0x00016a0000087ab9 */ /* 0x000fe40000000a00 */
[----:B------:R-:W-:Y:S01]  /*15990*/  VIADD R39, R33, UR6 ;  /* 0x0000000621277c36 */ /* 0x000fe20008000000 */
[----:B------:R-:W-:Y:S02]  /*159a0*/  ULDC.64 UR6, c[0x0][0x5b0] ;  /* 0x00016c0000067ab9 */ /* 0x000fe40000000a00 */
[----:B------:R-:W-:Y:S02]  /*159b0*/  IMAD R40, R37, UR6, RZ ;  /* 0x0000000625287c24 */ /* 0x000fe4000f8e02ff */
[----:B------:R-:W-:-:S04]  /*159c0*/  IMAD.WIDE.U32 R32, R35, UR6, R38 ;  /* 0x0000000623207c25 */ /* 0x000fc8000f8e0026 */
[----:B------:R-:W-:Y:S01]  /*159d0*/  IMAD R40, R35, UR7, R40 ;  /* 0x0000000723287c24 */ /* 0x000fe2000f8e0228 */
[----:B------:R-:W-:-:S04]  /*159e0*/  IADD3 R32, P0, R32, UR8, RZ ;  /* 0x0000000820207c10 */ /* 0x000fc8000ff1e0ff */
[--C-:B------:R-:W-:Y:S02]  /*159f0*/  IADD3.X R33, R33, UR9, R40.reuse, P0, !PT ;  /* 0x0000000921217c10 */ /* 0x100fe400087fe428 */
[----:B------:R-:W-:Y:S02]  /*15a00*/  ISETP.GE.AND P0, PT, R34, 0x1, PT ;  /* 0x000000012200780c */ /* 0x000fe40003f06270 */
[----:B------:R-:W-:Y:S02]  /*15a10*/  PRMT R40, RZ, 0x7610, R40 ;  /* 0x00007610ff287816 */ /* 0x000fe40000000028 */
[----:B------:R-:W-:-:S13]  /*15a20*/  ISETP.LT.OR P1, PT, R0, 0x1, !P0 ;  /* 0x000000010000780c */ /* 0x000fda0004721670 */
[----:B------:R-:W-:Y:S05]  /*15a30*/  @P1 BRA `(.L_x_40) ;  /* 0x0000000000041947 */ /* 0x000fea0003800000 */
[----:B------:R0:W5:Y:S02]  /*15a40*/  LDG.E.U8 R40, desc[UR14][R32.64] ;  /* 0x0000000e20287981 */ /* 0x000164000c1e1100 */
.L_x_40:
[----:B------:R-:W-:Y:S05]  /*15a50*/  BSYNC B1 ;  /* 0x0000000000017941 */ /* 0x000fea0003800000 */
.L_x_39:
[----:B-----5:R-:W-:Y:S01]  /*15a60*/  LOP3.LUT R40, R40, 0xff, RZ, 0xc0, !PT ;  /* 0x000000ff28287812 */ /* 0x020fe200078ec0ff */
[----:B------:R-:W-:Y:S03]  /*15a70*/  BSSY B1, `(.L_x_41) ;  /* 0x000000b000017945 */ /* 0x000fe60003800000 */
[----:B------:R-:W-:-:S05]  /*15a80*/  F2FP.F16.E4M3.UNPACK_B R40, R40 ;  /* 0x00000028ff28723e */ /* 0x000fca00020006ff */
[----:B------:R-:W-:-:S05]  /*15a90*/  HADD2.F32 R40, -RZ, R40.H0_H0 ;  /* 0x20000028ff287230 */ /* 0x000fca0000004100 */
[----:B------:R-:W-:-:S04]  /*15aa0*/  FMUL R40, R40, UR21 ;  /* 0x0000001528287c20 */ /* 0x000fc80008400000 */
[----:B------:R-:W-:-:S05]  /*15ab0*/  FFMA R2, R2, UR20, R40 ;  /* 0x0000001402027c23 */ /* 0x000fca0008000028 */
[----:B------:R-:W-:-:S05]  /*15ac0*/  F2FP.SATFINITE.E4M3.F32.PACK_AB_MERGE_C R2, RZ, R2, RZ ;  /* 0x00000002ff02723e */ /* 0x000fca00048070ff */
[----:B------:R2:W-:Y:S01]  /*15ad0*/  @!P1 STG.E.U8 desc[UR14][R24.64], R2 ;  /* 0x0000000218009986 */ /* 0x0005e2000c10110e */
[----:B------:R-:W-:Y:S02]  /*15ae0*/  ISETP.LT.OR P1, PT, R0, 0x2, !P0 ;  /* 0x000000020000780c */ /* 0x000fe40004721670 */
[----:B--2---:R-:W-:-:S11]  /*15af0*/  PRMT R2, RZ, 0x7610, R2 ;  /* 0x00007610ff027816 */ /* 0x004fd60000000002 */
[----:B------:R-:W-:Y:S05]  /*15b00*/  @P1 BRA `(.L_x_42) ;  /* 0x0000000000041947 */ /* 0x000fea0003800000 */
[----:B------:R2:W5:Y:S02]  /*15b10*/  LDG.E.U8 R2, desc[UR14][R32.64+0x1] ;  /* 0x0000010e20027981 */ /* 0x000564000c1e1100 */
.L_x_42:
[----:B------:R-:W-:Y:S05]  /*15b20*/  BSYNC B1 ;  /* 0x0000000000017941 */ /* 0x000fea0003800000 */
.L_x_41:
        /* <DEDUP_REMOVED lines=8> */
[----:B------:R-:W-:-:S05]  /*15bb0*/  IADD3 R2, P1, R35, 0x8, RZ ;  /* 0x0000000823027810 */ /* 0x000fca0007f3e0ff */
[----:B---3--:R-:W-:-:S04]  /*15bc0*/  IMAD.X R3, RZ, RZ, R37, P1 ;  /* 0x000000ffff037224 */ /* 0x008fc800008e0625 */
[----:B------:R-:W-:-:S04]  /*15bd0*/  IMAD R3, R3, UR6, RZ ;  /* 0x0000000603037c24 */ /* 0x000fc8000f8e02ff */
[C---:B------:R-:W-:Y:S02]  /*15be0*/  IMAD R40, R2.reuse, UR7, R3 ;  /* 0x0000000702287c24 */ /* 0x040fe4000f8e0203 */
[----:B------:R-:W-:-:S03]  /*15bf0*/  IMAD.WIDE.U32 R2, R2, UR6, R38 ;  /* 0x0000000602027c25 */ /* 0x000fc6000f8e0026 */
[----:B------:R-:W-:-:S04]  /*15c00*/  IADD3 R2, P1, R2, UR8, RZ ;  /* 0x0000000802027c10 */ /* 0x000fc8000ff3e0ff */
[--C-:B------:R-:W-:Y:S02]  /*15c10*/  IADD3.X R3, R3, UR9, R40.reuse, P1, !PT ;  /* 0x0000000903037c10 */ /* 0x100fe40008ffe428 */
[----:B------:R-:W-:Y:S02]  /*15c20*/  ISETP.GE.AND P1, PT, R34, 0x9, PT ;  /* 0x000000092200780c */ /* 0x000fe40003f26270 */
[----:B------:R-:W-:Y:S02]  /*15c30*/  PRMT R40, RZ, 0x7610, R40 ;  /* 0x00007610ff287816 */ /* 0x000fe40000000028 */
[----:B------:R-:W-:-:S13]  /*15c40*/  ISETP.LT.OR P2, PT, R0, 0x1, !P1 ;  /* 0x000000010000780c */ /* 0x000fda0004f41670 */
[----:B------:R-:W-:Y:S05]  /*15c50*/  @P2 BRA `(.L_x_44) ;  /* 0x0000000000042947 */ /* 0x000fea0003800000 */
[----:B------:R3:W5:Y:S02]  /*15c60*/  LDG.E.U8 R40, desc[UR14][R2.64] ;  /* 0x0000000e02287981 */ /* 0x000764000c1e1100 */
.L_x_44:
[----:B------:R-:W-:Y:S05]  /*15c70*/  BSYNC B1 ;  /* 0x0000000000017941 */ /* 0x000fea0003800000 */
.L_x_43:
        /* <DEDUP_REMOVED lines=9> */
[----:B----4-:R-:W-:-:S11]  /*15d10*/  PRMT R4, RZ, 0x7610, R4 ;  /* 0x00007610ff047816 */ /* 0x010fd60000000004 */
[----:B------:R-:W-:Y:S05]  /*15d20*/  @P2 BRA `(.L_x_46) ;  /* 0x0000000000042947 */ /* 0x000fea0003800000 */
[----:B------:R4:W5:Y:S02]  /*15d30*/  LDG.E.U8 R4, desc[UR14][R2.64+0x1] ;  /* 0x0000010e02047981 */ /* 0x000964000c1e1100 */
.L_x_46:
[----:B------:R-:W-:Y:S05]  /*15d40*/  BSYNC B1 ;  /* 0x0000000000017941 */ /* 0x000fea0003800000 */
.L_x_45:
[----:B-----5:R-:W-:Y:S01]  /*15d50*/  LOP3.LUT R4, R4, 0xff, RZ, 0xc0, !PT ;  /* 0x000000ff04047812 */ /* 0x020fe200078ec0ff */
[----:B------:R-:W-:Y:S01]  /*15d60*/  BSSY B1, `(.L_x_47) ;  /* 0x000000b000017945 */ /* 0x000fe20003800000 */
[----:B------:R-:W-:Y:S02]  /*15d70*/  ISETP.LT.OR P3, PT, R0, 0x9, !P0 ;  /* 0x000000090000780c */ /* 0x000fe40004761670 */
[----:B------:R-:W-:-:S05]  /*15d80*/  F2FP.F16.E4M3.UNPACK_B R4, R4 ;  /* 0x00000004ff04723e */ /* 0x000fca00020006ff */
[----:B------:R-:W-:-:S05]  /*15d90*/  HADD2.F32 R4, -RZ, R4.H0_H0 ;  /* 0x20000004ff047230 */ /* 0x000fca0000004100 */
[----:B------:R-:W-:-:S04]  /*15da0*/  FMUL R4, R4, UR21 ;  /* 0x0000001504047c20 */ /* 0x000fc80008400000 */
[--C-:B------:R-:W-:Y:S01]  /*15db0*/  FFMA R5, R5, UR20, R4.reuse ;  /* 0x0000001405057c23 */ /* 0x100fe20008000004 */
[----:B------:R-:W-:-:S04]  /*15dc0*/  PRMT R4, RZ, 0x7610, R4 ;  /* 0x00007610ff047816 */ /* 0x000fc80000000004 */
[----:B------:R-:W-:-:S05]  /*15dd0*/  F2FP.SATFINITE.E4M3.F32.PACK_AB_MERGE_C R5, RZ, R5, RZ ;  /* 0x00000005ff05723e */ /* 0x000fca00048070ff */
[----:B------:R0:W-:Y:S01]  /*15de0*/  @!P2 STG.E.U8 desc[UR14][R26.64+0x1], R5 ;  /* 0x000001051a00a986 */ /* 0x0001e2000c10110e */
[----:B------:R-:W-:Y:S05]  /*15df0*/  @P3 BRA `(.L_x_48) ;  /* 0x0000000000043947 */ /* 0x000fea0003800000 */
[----:B------:R0:W5:Y:S02]  /*15e00*/  LDG.E.U8 R4, desc[UR14][R32.64+0x8] ;  /* 0x0000080e20047981 */ /* 0x000164000c1e1100 */
.L_x_48:
[----:B------:R-:W-:Y:S05]  /*15e10*/  BSYNC B1 ;  /* 0x0000000000017941 */ /* 0x000fea0003800000 */
.L_x_47:
        /* <DEDUP_REMOVED lines=12> */
.L_x_50:
[----:B------:R-:W-:Y:S05]  /*15ee0*/  BSYNC B1 ;  /* 0x0000000000017941 */ /* 0x000fea0003800000 */
.L_x_49:
        /* <DEDUP_REMOVED lines=12> */
.L_x_52:
[----:B------:R-:W-:Y:S05]  /*15fb0*/  BSYNC B1 ;  /* 0x0000000000017941 */ /* 0x000fea0003800000 */
.L_x_51:
        /* <DEDUP_REMOVED lines=12> */
.L_x_54:
[----:B------:R-:W-:Y:S05]  /*16080*/  BSYNC B1 ;  /* 0x0000000000017941 */ /* 0x000fea0003800000 */
.L_x_53:
        /* <DEDUP_REMOVED lines=12> */
.L_x_56:
[----:B------:R-:W-:Y:S05]  /*16150*/  BSYNC B1 ;  /* 0x0000000000017941 */ /* 0x000fea0003800000 */
.L_x_55:
        /* <DEDUP_REMOVED lines=12> */
.L_x_58:
[----:B------:R-:W-:Y:S05]  /*16220*/  BSYNC B1 ;  /* 0x0000000000017941 */ /* 0x000fea0003800000 */
.L_x_57:
        /* <DEDUP_REMOVED lines=12> */
.L_x_60:
[----:B------:R-:W-:Y:S05]  /*162f0*/  BSYNC B1 ;  /* 0x0000000000017941 */ /* 0x000fea0003800000 */
.L_x_59:
        /* <DEDUP_REMOVED lines=12> */
.L_x_62:
[----:B------:R-:W-:Y:S05]  /*163c0*/  BSYNC B1 ;  /* 0x0000000000017941 */ /* 0x000fea0003800000 */
.L_x_61:
        /* <DEDUP_REMOVED lines=12> */
.L_x_64:
[----:B------:R-:W-:Y:S05]  /*16490*/  BSYNC B1 ;  /* 0x0000000000017941 */ /* 0x000fea0003800000 */
.L_x_63:
        /* <DEDUP_REMOVED lines=12> */
.L_x_66:
[----:B------:R-:W-:Y:S05]  /*16560*/  BSYNC B1 ;  /* 0x0000000000017941 */ /* 0x000fea0003800000 */
.L_x_65:
        /* <DEDUP_REMOVED lines=12> */
.L_x_68:
[----:B------:R-:W-:Y:S05]  /*16630*/  BSYNC B1 ;  /* 0x0000000000017941 */ /* 0x000fea0003800000 */
.L_x_67:
        /* <DEDUP_REMOVED lines=12> */
.L_x_70:
[----:B------:R-:W-:Y:S05]  /*16700*/  BSYNC B1 ;  /* 0x0000000000017941 */ /* 0x000fea0003800000 */
.L_x_69:
        /* <DEDUP_REMOVED lines=12> */
.L_x_72:
[----:B------:R-:W-:Y:S05]  /*167d0*/  BSYNC B1 ;  /* 0x0000000000017941 */ /* 0x000fea0003800000 */
.L_x_71:
        /* <DEDUP_REMOVED lines=12> */
.L_x_74:
[----:B------:R-:W-:Y:S05]  /*168a0*/  BSYNC B1 ;  /* 0x0000000000017941 */ /* 0x000fea0003800000 */
.L_x_73:
        /* <DEDUP_REMOVED lines=12> */
.L_x_76:
[----:B------:R-:W-:Y:S05]  /*16970*/  BSYNC B1 ;  /* 0x0000000000017941 */ /* 0x000fea0003800000 */
.L_x_75:
        /* <DEDUP_REMOVED lines=12> */
.L_x_78:
[----:B------:R-:W-:Y:S05]  /*16a40*/  BSYNC B1 ;  /* 0x0000000000017941 */ /* 0x000fea0003800000 */
.L_x_77:
        /* <DEDUP_REMOVED lines=12> */
.L_x_80:
[----:B------:R-:W-:Y:S05]  /*16b10*/  BSYNC B1 ;  /* 0x0000000000017941 */ /* 0x000fea0003800000 */
.L_x_79:
        /* <DEDUP_REMOVED lines=12> */
.L_x_82:
[----:B------:R-:W-:Y:S05]  /*16be0*/  BSYNC B1 ;  /* 0x0000000000017941 */ /* 0x000fea0003800000 */
.L_x_81:
        /* <DEDUP_REMOVED lines=12> */
.L_x_84:
[----:B------:R-:W-:Y:S05]  /*16cb0*/  BSYNC B1 ;  /* 0x0000000000017941 */ /* 0x000fea0003800000 */
.L_x_83:
        /* <DEDUP_REMOVED lines=12> */
.L_x_86:
[----:B------:R-:W-:Y:S05]  /*16d80*/  BSYNC B1 ;  /* 0x0000000000017941 */ /* 0x000fea0003800000 */
.L_x_85:
        /* <DEDUP_REMOVED lines=12> */
.L_x_88:
[----:B------:R-:W-:Y:S05]  /*16e50*/  BSYNC B1 ;  /* 0x0000000000017941 */ /* 0x000fea0003800000 */
.L_x_87:
        /* <DEDUP_REMOVED lines=12> */
.L_x_90:
[----:B------:R-:W-:Y:S05]  /*16f20*/  BSYNC B1 ;  /* 0x0000000000017941 */ /* 0x000fea0003800000 */
.L_x_89:
        /* <DEDUP_REMOVED lines=12> */
.L_x_92:
[----:B------:R-:W-:Y:S05]  /*16ff0*/  BSYNC B1 ;  /* 0x0000000000017941 */ /* 0x000fea0003800000 */
.L_x_91:
        /* <DEDUP_REMOVED lines=12> */
.L_x_94:
[----:B------:R-:W-:Y:S05]  /*170c0*/  BSYNC B1 ;  /* 0x0000000000017941 */ /* 0x000fea0003800000 */
.L_x_93:
        /* <DEDUP_REMOVED lines=12> */
.L_x_96:
[----:B------:R-:W-:Y:S05]  /*17190*/  BSYNC B1 ;  /* 0x0000000000017941 */ /* 0x000fea0003800000 */
.L_x_95:
        /* <DEDUP_REMOVED lines=12> */
.L_x_98:
[----:B------:R-:W-:Y:S05]  /*17260*/  BSYNC B1 ;  /* 0x0000000000017941 */ /* 0x000fea0003800000 */
.L_x_97:
        /* <DEDUP_REMOVED lines=12> */
.L_x_100:
[----:B------:R-:W-:Y:S05]  /*17330*/  BSYNC B1 ;  /* 0x0000000000017941 */ /* 0x000fea0003800000 */
.L_x_99:
        /* <DEDUP_REMOVED lines=12> */
.L_x_102:
[----:B------:R-:W-:Y:S05]  /*17400*/  BSYNC B1 ;  /* 0x0000000000017941 */ /* 0x000fea0003800000 */
.L_x_101:
        /* <DEDUP_REMOVED lines=12> */
.L_x_104:
[----:B------:R-:W-:Y:S05]  /*174d0*/  BSYNC B1 ;  /* 0x0000000000017941 */ /* 0x000fea0003800000 */
.L_x_103:
        /* <DEDUP_REMOVED lines=12> */
.L_x_106:
[----:B------:R-:W-:Y:S05]  /*175a0*/  BSYNC B1 ;  /* 0x0000000000017941 */ /* 0x000fea0003800000 */
.L_x_105:
        /* <DEDUP_REMOVED lines=12> */
.L_x_108:
[----:B------:R-:W-:Y:S05]  /*17670*/  BSYNC B1 ;  /* 0x0000000000017941 */ /* 0x000fea0003800000 */
.L_x_107:
        /* <DEDUP_REMOVED lines=12> */
.L_x_110:
[----:B------:R-:W-:Y:S05]  /*17740*/  BSYNC B1 ;  /* 0x0000000000017941 */ /* 0x000fea0003800000 */
.L_x_109:
        /* <DEDUP_REMOVED lines=12> */
.L_x_112:
[----:B------:R-:W-:Y:S05]  /*17810*/  BSYNC B1 ;  /* 0x0000000000017941 */ /* 0x000fea0003800000 */
.L_x_111:
        /* <DEDUP_REMOVED lines=12> */
.L_x_114:
[----:B------:R-:W-:Y:S05]  /*178e0*/  BSYNC B1 ;  /* 0x0000000000017941 */ /* 0x000fea0003800000 */
.L_x_113:
        /* <DEDUP_REMOVED lines=12> */
.L_x_116:
[----:B------:R-:W-:Y:S05]  /*179b0*/  BSYNC B1 ;  /* 0x0000000000017941 */ /* 0x000fea0003800000 */
.L_x_115:
        /* <DEDUP_REMOVED lines=12> */
.L_x_118:
[----:B------:R-:W-:Y:S05]  /*17a80*/  BSYNC B1 ;  /* 0x0000000000017941 */ /* 0x000fea0003800000 */
.L_x_117:
        /* <DEDUP_REMOVED lines=12> */
.L_x_120:
[----:B------:R-:W-:Y:S05]  /*17b50*/  BSYNC B1 ;  /* 0x0000000000017941 */ /* 0x000fea0003800000 */
.L_x_119:
        /* <DEDUP_REMOVED lines=12> */
.L_x_122:
[----:B------:R-:W-:Y:S05]  /*17c20*/  BSYNC B1 ;  /* 0x0000000000017941 */ /* 0x000fea0003800000 */
.L_x_121:
        /* <DEDUP_REMOVED lines=12> */
.L_x_124:
[----:B------:R-:W-:Y:S05]  /*17cf0*/  BSYNC B1 ;  /* 0x0000000000017941 */ /* 0x000fea0003800000 */
.L_x_123:
[----:B-----5:R-:W-:Y:S01]  /*17d00*/  LOP3.LUT R4, R4, 0xff, RZ, 0xc0, !PT ;  /* 0x000000ff04047812 */ /* 0x020fe200078ec0ff */
[----:B------:R-:W-:Y:S01]  /*17d10*/  BSSY B1, `(.L_x_125) ;  /* 0x000000b000017945 */ /* 0x000fe20003800000 */
[----:B------:R-:W-:Y:S02]  /*17d20*/  ISETP.LT.OR P2, PT, R0, 0x52, !P1 ;  /* 0x000000520000780c */ /* 0x000fe40004f41670 */
[----:B------:R-:W-:-:S05]  /*17d30*/  F2FP.F16.E4M3.UNPACK_B R4, R4 ;  /* 0x00000004ff04723e */ /* 0x000fca00020006ff */
[----:B------:R-:W-:-:S05]  /*17d40*/  HADD2.F32 R4, -RZ, R4.H0_H0 ;  /* 0x20000004ff047230 */ /* 0x000fca0000004100 */
[----:B------:R-:W-:-:S04]  /*17d50*/  FMUL R4, R4, UR21 ;  /* 0x0000001504047c20 */ /* 0x000fc80008400000 */
[----:B------:R-:W-:-:S05]  /*17d60*/  FFMA R4, R172, UR20, R4 ;  /* 0x00000014ac047c23 */ /* 0x000fca0008000004 */
[----:B0-----:R-:W-:Y:S02]  /*17d70*/  F2FP.SATFINITE.E4M3.F32.PACK_AB_MERGE_C R5, RZ, R4, RZ ;  /* 0x00000004ff05723e */ /* 0x001fe400048070ff */
[----:B------:R-:W-:-:S03]  /*17d80*/  PRMT R4, RZ, 0x7610, R4 ;  /* 0x00007610ff047816 */ /* 0x000fc60000000004 */
[----:B------:R0:W-:Y:S01]  /*17d90*/  @!P3 STG.E.U8 desc[UR14][R26.64+0x50], R5 ;  /* 0x000050051a00b986 */ /* 0x0001e2000c10110e */
[----:B------:R-:W-:Y:S05]  /*17da0*/  @P2 BRA `(.L_x_126) ;  /* 0x0000000000042947 */ /* 0x000fea0003800000 */
[----:B------:R0:W5:Y:S02]  /*17db0*/  LDG.E.U8 R4, desc[UR14][R2.64+0x51] ;  /* 0x0000510e02047981 */ /* 0x000164000c1e1100 */
.L_x_126:
[----:B------:R-:W-:Y:S05]  /*17dc0*/  BSYNC B1 ;  /* 0x0000000000017941 */ /* 0x000fea0003800000 */
.L_x_125:
        /* <DEDUP_REMOVED lines=12> */
.L_x_128:
[----:B------:R-:W-:Y:S05]  /*17e90*/  BSYNC B1 ;  /* 0x0000000000017941 */ /* 0x000fea0003800000 */
.L_x_127:
        /* <DEDUP_REMOVED lines=12> */
.L_x_130:
[----:B------:R-:W-:Y:S05]  /*17f60*/  BSYNC B1 ;  /* 0x0000000000017941 */ /* 0x000fea0003800000 */
.L_x_129:
        /* <DEDUP_REMOVED lines=12> */
.L_x_132:
[----:B------:R-:W-:Y:S05]  /*18030*/  BSYNC B1 ;  /* 0x0000000000017941 */ /* 0x000fea0003800000 */
.L_x_131:
[----:B-----5:R-:W-:Y:S01]  /*18040*/  LOP3.LUT R4, R4, 0xff, RZ, 0xc0, !PT ;  /* 0x000000ff04047812 */ /* 0x020fe200078ec0ff */
[----:B------:R-:W-:Y:S01]  /*18050*/  BSSY B1, `(.L_x_133) ;  /* 0x000000b000017945 */ /* 0x000fe20003800000 */
[----:B------:R-:W-:Y:S02]  /*18060*/  ISETP.LT.OR P2, PT, R0, 0x5a, !P1 ;  /* 0x0000005a0000780c */ /* 0x000fe40004f41670 */
[----:B------:R-:W-:-:S05]  /*18070*/  F2FP.F16.E4M3.UNPACK_B R4, R4 ;  /* 0x00000004ff04723e */ /* 0x000fca00020006ff */
[----:B------:R-:W-:-:S05]  /*18080*/  HADD2.F32 R4, -RZ, R4.H0_H0 ;  /* 0x20000004ff047230 */ /* 0x000fca0000004100 */
[----:B0-----:R-:W-:Y:S01]  /*18090*/  FMUL R5, R4, UR21 ;  /* 0x0000001504057c20 */ /* 0x001fe20008400000 */
[----:B------:R-:W-:-:S03]  /*180a0*/  PRMT R4, RZ, 0x7610, R4 ;  /* 0x00007610ff047816 */ /* 0x000fc60000000004 */
[----:B------:R-:W-:-:S05]  /*180b0*/  FFMA R5, R176, UR20, R5 ;  /* 0x00000014b0057c23 */ /* 0x000fca0008000005 */
[----:B------:R-:W-:-:S05]  /*180c0*/  F2FP.SATFINITE.E4M3.F32.PACK_AB_MERGE_C R5, RZ, R5, RZ ;  /* 0x00000005ff05723e */ /* 0x000fca00048070ff */
[----:B------:R0:W-:Y:S01]  /*180d0*/  @!P3 STG.E.U8 desc[UR14][R26.64+0x58], R5 ;  /* 0x000058051a00b986 */ /* 0x0001e2000c10110e */
[----:B------:R-:W-:Y:S05]  /*180e0*/  @P2 BRA `(.L_x_134) ;  /* 0x0000000000042947 */ /* 0x000fea0003800000 */
[----:B------:R0:W5:Y:S02]  /*180f0*/  LDG.E.U8 R4, desc[UR14][R2.64+0x59] ;  /* 0x0000590e02047981 */ /* 0x000164000c1e1100 */
.L_x_134:
[----:B------:R-:W-:Y:S05]  /*18100*/  BSYNC B1 ;  /* 0x0000000000017941 */ /* 0x000fea0003800000 */
.L_x_133:
        /* <DEDUP_REMOVED lines=12> */
.L_x_136:
[----:B------:R-:W-:Y:S05]  /*181d0*/  BSYNC B1 ;  /* 0x0000000000017941 */ /* 0x000fea0003800000 */
.L_x_135:
        /* <DEDUP_REMOVED lines=12> */
.L_x_138:
[----:B------:R-:W-:Y:S05]  /*182a0*/  BSYNC B1 ;  /* 0x0000000000017941 */ /* 0x000fea0003800000 */
.L_x_137:
        /* <DEDUP_REMOVED lines=12> */
.L_x_140:
[----:B------:R-:W-:Y:S05]  /*18370*/  BSYNC B1 ;  /* 0x0000000000017941 */ /* 0x000fea0003800000 */
.L_x_139:
        /* <DEDUP_REMOVED lines=12> */
.L_x_142:
[----:B------:R-:W-:Y:S05]  /*18440*/  BSYNC B1 ;  /* 0x0000000000017941 */ /* 0x000fea0003800000 */
.L_x_141:
        /* <DEDUP_REMOVED lines=12> */
.L_x_144:
[----:B------:R-:W-:Y:S05]  /*18510*/  BSYNC B1 ;  /* 0x0000000000017941 */ /* 0x000fea0003800000 */
.L_x_143:
        /* <DEDUP_REMOVED lines=12> */
.L_x_146:
[----:B------:R-:W-:Y:S05]  /*185e0*/  BSYNC B1 ;  /* 0x0000000000017941 */ /* 0x000fea0003800000 */
.L_x_145:
        /* <DEDUP_REMOVED lines=12> */
.L_x_148:
[----:B------:R-:W-:Y:S05]  /*186b0*/  BSYNC B1 ;  /* 0x0000000000017941 */ /* 0x000fea0003800000 */
.L_x_147:
        /* <DEDUP_REMOVED lines=12> */
.L_x_150:
[----:B------:R-:W-:Y:S05]  /*18780*/  BSYNC B1 ;  /* 0x0000000000017941 */ /* 0x000fea0003800000 */
.L_x_149:
        /* <DEDUP_REMOVED lines=12> */
.L_x_152:
[----:B------:R-:W-:Y:S05]  /*18850*/  BSYNC B1 ;  /* 0x0000000000017941 */ /* 0x000fea0003800000 */
.L_x_151:
        /* <DEDUP_REMOVED lines=12> */
.L_x_154:
[----:B------:R-:W-:Y:S05]  /*18920*/  BSYNC B1 ;  /* 0x0000000000017941 */ /* 0x000fea0003800000 */
.L_x_153:
        /* <DEDUP_REMOVED lines=12> */
.L_x_156:
[----:B------:R-:W-:Y:S05]  /*189f0*/  BSYNC B1 ;  /* 0x0000000000017941 */ /* 0x000fea0003800000 */
.L_x_155:
        /* <DEDUP_REMOVED lines=12> */
.L_x_158:
[----:B------:R-:W-:Y:S05]  /*18ac0*/  BSYNC B1 ;  /* 0x0000000000017941 */ /* 0x000fea0003800000 */
.L_x_157:
        /* <DEDUP_REMOVED lines=12> */
.L_x_160:
[----:B------:R-:W-:Y:S05]  /*18b90*/  BSYNC B1 ;  /* 0x0000000000017941 */ /* 0x000fea0003800000 */
.L_x_159:
        /* <DEDUP_REMOVED lines=12> */
.L_x_162:
[----:B------:R-:W-:Y:S05]  /*18c60*/  BSYNC B1 ;  /* 0x0000000000017941 */ /* 0x000fea0003800000 */
.L_x_161:
        /* <DEDUP_REMOVED lines=12> */
.L_x_164:
[----:B------:R-:W-:Y:S05]  /*18d30*/  BSYNC B1 ;  /* 0x0000000000017941 */ /* 0x000fea0003800000 */
.L_x_163:
        /* <DEDUP_REMOVED lines=12> */
.L_x_166:
[----:B------:R-:W-:Y:S05]  /*18e00*/  BSYNC B1 ;  /* 0x0000000000017941 */ /* 0x000fea0003800000 */
.L_x_165:
        /* <DEDUP_REMOVED lines=12> */
.L_x_168:
[----:B------:R-:W-:Y:S05]  /*18ed0*/  BSYNC B1 ;  /* 0x0000000000017941 */ /* 0x000fea0003800000 */
.L_x_167:
        /* <DEDUP_REMOVED lines=12> */
.L_x_170:
[----:B------:R-:W-:Y:S05]  /*18fa0*/  BSYNC B1 ;  /* 0x0000000000017941 */ /* 0x000fea0003800000 */
.L_x_169:
        /* <DEDUP_REMOVED lines=12> */
.L_x_172:
[----:B------:R-:W-:Y:S05]  /*19070*/  BSYNC B1 ;  /* 0x0000000000017941 */ /* 0x000fea0003800000 */
.L_x_171:
        /* <DEDUP_REMOVED lines=12> */
.L_x_174:
[----:B------:R-:W-:Y:S05]  /*19140*/  BSYNC B1 ;  /* 0x0000000000017941 */ /* 0x000fea0003800000 */
.L_x_173:
        /* <DEDUP_REMOVED lines=12> */
.L_x_176:
[----:B------:R-:W-:Y:S05]  /*19210*/  BSYNC B1 ;  /* 0x0000000000017941 */ /* 0x000fea0003800000 */
.L_x_175:
        /* <DEDUP_REMOVED lines=12> */
.L_x_178:
[----:B------:R-:W-:Y:S05]  /*192e0*/  BSYNC B1 ;  /* 0x0000000000017941 */ /* 0x000fea0003800000 */
.L_x_177:
        /* <DEDUP_REMOVED lines=12> */
.L_x_180:
[----:B------:R-:W-:Y:S05]  /*193b0*/  BSYNC B1 ;  /* 0x0000000000017941 */ /* 0x000fea0003800000 */
.L_x_179:
        /* <DEDUP_REMOVED lines=12> */
.L_x_182:
[----:B------:R-:W-:Y:S05]  /*19480*/  BSYNC B1 ;  /* 0x0000000000017941 */ /* 0x000fea0003800000 */
.L_x_181:
        /* <DEDUP_REMOVED lines=12> */
.L_x_184:
[----:B------:R-:W-:Y:S05]  /*19550*/  BSYNC B1 ;  /* 0x0000000000017941 */ /* 0x000fea0003800000 */
.L_x_183:
        /* <DEDUP_REMOVED lines=12> */
.L_x_186:
[----:B------:R-:W-:Y:S05]  /*19620*/  BSYNC B1 ;  /* 0x0000000000017941 */ /* 0x000fea0003800000 */
.L_x_185:
        /* <DEDUP_REMOVED lines=12> */
.L_x_188:
[----:B------:R-:W-:Y:S05]  /*196f0*/  BSYNC B1 ;  /* 0x0000000000017941 */ /* 0x000fea0003800000 */
.L_x_187:
        /* <DEDUP_REMOVED lines=12> */
.L_x_190:
[----:B------:R-:W-:Y:S05]  /*197c0*/  BSYNC B1 ;  /* 0x0000000000017941 */ /* 0x000fea0003800000 */
.L_x_189:
        /* <DEDUP_REMOVED lines=12> */
.L_x_192:
[----:B------:R-:W-:Y:S05]  /*19890*/  BSYNC B1 ;  /* 0x0000000000017941 */ /* 0x000fea0003800000 */
.L_x_191:
        /* <DEDUP_REMOVED lines=12> */
.L_x_194:
[----:B------:R-:W-:Y:S05]  /*19960*/  BSYNC B1 ;  /* 0x0000000000017941 */ /* 0x000fea0003800000 */
.L_x_193:
        /* <DEDUP_REMOVED lines=12> */
.L_x_196:
[----:B------:R-:W-:Y:S05]  /*19a30*/  BSYNC B1 ;  /* 0x0000000000017941 */ /* 0x000fea0003800000 */
.L_x_195:
        /* <DEDUP_REMOVED lines=12> */
.L_x_198:
[----:B------:R-:W-:Y:S05]  /*19b00*/  BSYNC B1 ;  /* 0x0000000000017941 */ /* 0x000fea0003800000 */
.L_x_197:
        /* <DEDUP_REMOVED lines=12> */
.L_x_200:
[----:B------:R-:W-:Y:S05]  /*19bd0*/  BSYNC B1 ;  /* 0x0000000000017941 */ /* 0x000fea0003800000 */
.L_x_199:
        /* <DEDUP_REMOVED lines=12> */
.L_x_202:
[----:B------:R-:W-:Y:S05]  /*19ca0*/  BSYNC B1 ;  /* 0x0000000000017941 */ /* 0x000fea0003800000 */
.L_x_201:
        /* <DEDUP_REMOVED lines=12> */
.L_x_204:
[----:B------:R-:W-:Y:S05]  /*19d70*/  BSYNC B1 ;  /* 0x0000000000017941 */ /* 0x000fea0003800000 */
.L_x_203:
        /* <DEDUP_REMOVED lines=12> */
.L_x_206:
[----:B------:R-:W-:Y:S05]  /*19e40*/  BSYNC B1 ;  /* 0x0000000000017941 */ /* 0x000fea0003800000 */
.L_x_205:
        /* <DEDUP_REMOVED lines=12> */
.L_x_208:
[----:B------:R-:W-:Y:S05]  /*19f10*/  BSYNC B1 ;  /* 0x0000000000017941 */ /* 0x000fea0003800000 */
.L_x_207:
        /* <DEDUP_REMOVED lines=12> */
.L_x_210:
[----:B------:R-:W-:Y:S05]  /*19fe0*/  BSYNC B1 ;  /* 0x0000000000017941 */ /* 0x000fea0003800000 */
.L_x_209:
        /* <DEDUP_REMOVED lines=12> */
.L_x_212:
[----:B------:R-:W-:Y:S05]  /*1a0b0*/  BSYNC B1 ;  /* 0x0000000000017941 */ /* 0x000fea0003800000 */
.L_x_211:
        /* <DEDUP_REMOVED lines=12> */
.L_x_214:
[----:B------:R-:W-:Y:S05]  /*1a180*/  BSYNC B1 ;  /* 0x0000000000017941 */ /* 0x000fea0003800000 */
.L_x_213:
        /* <DEDUP_REMOVED lines=12> */
.L_x_216:
[----:B------:R-:W-:Y:S05]  /*1a250*/  BSYNC B1 ;  /* 0x0000000000017941 */ /* 0x000fea0003800000 */
.L_x_215:
        /* <DEDUP_REMOVED lines=12> */
.L_x_218:
[----:B------:R-:W-:Y:S05]  /*1a320*/  BSYNC B1 ;  /* 0x0000000000017941 */ /* 0x000fea0003800000 */
.L_x_217:
        /* <DEDUP_REMOVED lines=12> */
.L_x_220:
[----:B------:R-:W-:Y:S05]  /*1a3f0*/  BSYNC B1 ;  /* 0x0000000000017941 */ /* 0x000fea0003800000 */
.L_x_219:
        /* <DEDUP_REMOVED lines=12> */
.L_x_222:
[----:B------:R-:W-:Y:S05]  /*1a4c0*/  BSYNC B1 ;  /* 0x0000000000017941 */ /* 0x000fea0003800000 */
.L_x_221:
        /* <DEDUP_REMOVED lines=12> */
.L_x_224:
[----:B------:R-:W-:Y:S05]  /*1a590*/  BSYNC B1 ;  /* 0x0000000000017941 */ /* 0x000fea0003800000 */
.L_x_223:
        /* <DEDUP_REMOVED lines=12> */
.L_x_226:
[----:B------:R-:W-:Y:S05]  /*1a660*/  BSYNC B1 ;  /* 0x0000000000017941 */ /* 0x000fea0003800000 */
.L_x_225:
        /* <DEDUP_REMOVED lines=12> */
.L_x_228:
[----:B------:R-:W-:Y:S05]  /*1a730*/  BSYNC B1 ;  /* 0x0000000000017941 */ /* 0x000fea0003800000 */
.L_x_227:
        /* <DEDUP_REMOVED lines=12> */
.L_x_230:
[----:B------:R-:W-:Y:S05]  /*1a800*/  BSYNC B1 ;  /* 0x0000000000017941 */ /* 0x000fea0003800000 */
.L_x_229:
        /* <DEDUP_REMOVED lines=12> */
.L_x_232:
[----:B------:R-:W-:Y:S05]  /*1a8d0*/  BSYNC B1 ;  /* 0x0000000000017941 */ /* 0x000fea0003800000 */
.L_x_231:
        /* <DEDUP_REMOVED lines=12> */
.L_x_234:
[----:B------:R-:W-:Y:S05]  /*1a9a0*/  BSYNC B1 ;  /* 0x0000000000017941 */ /* 0x000fea0003800000 */
.L_x_233:
        /* <DEDUP_REMOVED lines=12> */
.L_x_236:
[----:B------:R-:W-:Y:S05]  /*1aa70*/  BSYNC B1 ;  /* 0x0000000000017941 */ /* 0x000fea0003800000 */
.L_x_235:
        /* <DEDUP_REMOVED lines=12> */
.L_x_238:
[----:B------:R-:W-:Y:S05]  /*1ab40*/  BSYNC B1 ;  /* 0x0000000000017941 */ /* 0x000fea0003800000 */
.L_x_237:
        /* <DEDUP_REMOVED lines=12> */
.L_x_240:
[----:B------:R-:W-:Y:S05]  /*1ac10*/  BSYNC B1 ;  /* 0x0000000000017941 */ /* 0x000fea0003800000 */
.L_x_239:
        /* <DEDUP_REMOVED lines=12> */
.L_x_242:
[----:B------:R-:W-:Y:S05]  /*1ace0*/  BSYNC B1 ;  /* 0x0000000000017941 */ /* 0x000fea0003800000 */
.L_x_241:
        /* <DEDUP_REMOVED lines=12> */
.L_x_244:
[----:B------:R-:W-:Y:S05]  /*1adb0*/  BSYNC B1 ;  /* 0x0000000000017941 */ /* 0x000fea0003800000 */
.L_x_243:
        /* <DEDUP_REMOVED lines=12> */
.L_x_246:
[----:B------:R-:W-:Y:S05]  /*1ae80*/  BSYNC B1 ;  /* 0x0000000000017941 */ /* 0x000fea0003800000 */
.L_x_245:
        /* <DEDUP_REMOVED lines=12> */
.L_x_248:
[----:B------:R-:W-:Y:S05]  /*1af50*/  BSYNC B1 ;  /* 0x0000000000017941 */ /* 0x000fea0003800000 */
.L_x_247:
        /* <DEDUP_REMOVED lines=12> */
.L_x_250:
[----:B------:R-:W-:Y:S05]  /*1b020*/  BSYNC B1 ;  /* 0x0000000000017941 */ /* 0x000fea0003800000 */
.L_x_249:
        /* <DEDUP_REMOVED lines=12> */
.L_x_252:
[----:B------:R-:W-:Y:S05]  /*1b0f0*/  BSYNC B1 ;  /* 0x0000000000017941 */ /* 0x000fea0003800000 */
.L_x_251:
        /* <DEDUP_REMOVED lines=12> */
.L_x_254:
[----:B------:R-:W-:Y:S05]  /*1b1c0*/  BSYNC B1 ;  /* 0x0000000000017941 */ /* 0x000fea0003800000 */
.L_x_253:
        /* <DEDUP_REMOVED lines=12> */
.L_x_256:
[----:B------:R-:W-:Y:S05]  /*1b290*/  BSYNC B1 ;  /* 0x0000000000017941 */ /* 0x000fea0003800000 */
.L_x_255:
[----:B0-----:R-:W2:Y:S01]  /*1b2a0*/  LDL.LU R5, [R1+0x200] ;  /* 0x0002000001057983 */ /* 0x001ea20000300800 */
[----:B-----5:R-:W-:Y:S01]  /*1b2b0*/  LOP3.LUT R4, R4, 0xff, RZ, 0xc0, !PT ;  /* 0x000000ff04047812 */ /* 0x020fe200078ec0ff */
[----:B------:R-:W-:Y:S01]  /*1b2c0*/  BSSY B1, `(.L_x_257) ;  /* 0x000000b000017945 */ /* 0x000fe20003800000 */
[----:B------:R-:W-:Y:S02]  /*1b2d0*/  ISETP.LT.OR P2, PT, R0, 0xda, !P0 ;  /* 0x000000da0000780c */ /* 0x000fe40004741670 */
[----:B------:R-:W-:-:S05]  /*1b2e0*/  F2FP.F16.E4M3.UNPACK_B R4, R4 ;  /* 0x00000004ff04723e */ /* 0x000fca00020006ff */
[----:B------:R-:W-:-:S05]  /*1b2f0*/  HADD2.F32 R4, -RZ, R4.H0_H0 ;  /* 0x20000004ff047230 */ /* 0x000fca0000004100 */
[----:B------:R-:W-:-:S04]  /*1b300*/  FMUL R4, R4, UR21 ;  /* 0x0000001504047c20 */ /* 0x000fc80008400000 */
[----:B--2---:R-:W-:-:S05]  /*1b310*/  FFMA R4, R5, UR20, R4 ;  /* 0x0000001405047c23 */ /* 0x004fca0008000004 */
[----:B------:R-:W-:Y:S02]  /*1b320*/  F2FP.SATFINITE.E4M3.F32.PACK_AB_MERGE_C R5, RZ, R4, RZ ;  /* 0x00000004ff05723e */ /* 0x000fe400048070ff */
[----:B------:R-:W-:-:S03]  /*1b330*/  PRMT R4, RZ, 0x7610, R4 ;  /* 0x00007610ff047816 */ /* 0x000fc60000000004 */
[----:B------:R0:W-:Y:S01]  /*1b340*/  @!P3 STG.E.U8 desc[UR14][R24.64+0xd8], R5 ;  /* 0x0000d8051800b986 */ /* 0x0001e2000c10110e */
[----:B------:R-:W-:Y:S05]  /*1b350*/  @P2 BRA `(.L_x_258) ;  /* 0x0000000000042947 */ /* 0x000fea0003800000 */
[----:B------:R2:W5:Y:S02]  /*1b360*/  LDG.E.U8 R4, desc[UR14][R32.64+0xd9] ;  /* 0x0000d90e20047981 */ /* 0x000564000c1e1100 */
.L_x_258:
[----:B------:R-:W-:Y:S05]  /*1b370*/  BSYNC B1 ;  /* 0x0000000000017941 */ /* 0x000fea0003800000 */
.L_x_257:
[----:B0-----:R-:W3:Y:S01]  /*1b380*/  LDL.LU R5, [R1+0x204] ;  /* 0x0002040001057983 */ /* 0x001ee20000300800 */
[----:B-----5:R-:W-:Y:S01]  /*1b390*/  LOP3.LUT R4, R4, 0xff, RZ, 0xc0, !PT ;  /* 0x000000ff04047812 */ /* 0x020fe200078ec0ff */
[----:B------:R-:W-:Y:S01]  /*1b3a0*/  BSSY B1, `(.L_x_259) ;  /* 0x000000b000017945 */ /* 0x000fe20003800000 */
[----:B------:R-:W-:Y:S02]  /*1b3b0*/  ISETP.LT.OR P3, PT, R0, 0xd9, !P1 ;  /* 0x000000d90000780c */ /* 0x000fe40004f61670 */
[----:B------:R-:W-:-:S05]  /*1b3c0*/  F2FP.F16.E4M3.UNPACK_B R4, R4 ;  /* 0x00000004ff04723e */ /* 0x000fca00020006ff */
[----:B------:R-:W-:-:S05]  /*1b3d0*/  HADD2.F32 R4, -RZ, R4.H0_H0 ;  /* 0x20000004ff047230 */ /* 0x000fca0000004100 */
[----:B------:R-:W-:-:S04]  /*1b3e0*/  FMUL R4, R4, UR21 ;  /* 0x0000001504047c20 */ /* 0x000fc80008400000 */
[----:B---3--:R-:W-:-:S05]  /*1b3f0*/  FFMA R4, R5, UR20, R4 ;  /* 0x0000001405047c23 */ /* 0x008fca0008000004 */
[----:B------:R-:W-:Y:S02]  /*1b400*/  F2FP.SATFINITE.E4M3.F32.PACK_AB_MERGE_C R5, RZ, R4, RZ ;  /* 0x00000004ff05723e */ /* 0x000fe400048070ff */
[----:B------:R-:W-:-:S03]  /*1b410*/  PRMT R4, RZ, 0x7610, R4 ;  /* 0x00007610ff047816 */ /* 0x000fc60000000004 */
[----:B------:R0:W-:Y:S01]  /*1b420*/  @!P2 STG.E.U8 desc[UR14][R24.64+0xd9], R5 ;  /* 0x0000d9051800a986 */ /* 0x0001e2000c10110e */
[----:B------:R-:W-:Y:S05]  /*1b430*/  @P3 BRA `(.L_x_260) ;  /* 0x0000000000043947 */ /* 0x000fea0003800000 */
[----:B------:R3:W5:Y:S02]  /*1b440*/  LDG.E.U8 R4, desc[UR14][R2.64+0xd8] ;  /* 0x0000d80e02047981 */ /* 0x000764000c1e1100 */
.L_x_260:
[----:B------:R-:W-:Y:S05]  /*1b450*/  BSYNC B1 ;  /* 0x0000000000017941 */ /* 0x000fea0003800000 */
.L_x_259:
        /* <DEDUP_REMOVED lines=13> */
.L_x_262:
[----:B------:R-:W-:Y:S05]  /*1b530*/  BSYNC B1 ;  /* 0x0000000000017941 */ /* 0x000fea0003800000 */
.L_x_261:
        /* <DEDUP_REMOVED lines=13> */
.L_x_264:
[----:B------:R-:W-:Y:S05]  /*1b610*/  BSYNC B1 ;  /* 0x0000000000017941 */ /* 0x000fea0003800000 */
.L_x_263:
        /* <DEDUP_REMOVED lines=13> */
.L_x_266:
[----:B------:R-:W-:Y:S05]  /*1b6f0*/  BSYNC B1 ;  /* 0x0000000000017941 */ /* 0x000fea0003800000 */
.L_x_265:
        /* <DEDUP_REMOVED lines=13> */
.L_x_268:
[----:B------:R-:W-:Y:S05]  /*1b7d0*/  BSYNC B1 ;  /* 0x0000000000017941 */ /* 0x000fea0003800000 */
.L_x_267:
        /* <DEDUP_REMOVED lines=13> */
.L_x_270:
[----:B------:R-:W-:Y:S05]  /*1b8b0*/  BSYNC B1 ;  /* 0x0000000000017941 */ /* 0x000fea0003800000 */
.L_x_269:
        /* <DEDUP_REMOVED lines=13> */
.L_x_272:
[----:B------:R-:W-:Y:S05]  /*1b990*/  BSYNC B1 ;  /* 0x0000000000017941 */ /* 0x000fea0003800000 */
.L_x_271:
        /* <DEDUP_REMOVED lines=13> */
.L_x_274:
[----:B------:R-:W-:Y:S05]  /*1ba70*/  BSYNC B1 ;  /* 0x0000000000017941 */ /* 0x000fea0003800000 */
.L_x_273:
        /* <DEDUP_REMOVED lines=13> */
.L_x_276:
[----:B------:R-:W-:Y:S05]  /*1bb50*/  BSYNC B1 ;  /* 0x0000000000017941 */ /* 0x000fea0003800000 */
.L_x_275:
        /* <DEDUP_REMOVED lines=13> */
.L_x_278:
[----:B------:R-:W-:Y:S05]  /*1bc30*/  BSYNC B1 ;  /* 0x0000000000017941 */ /* 0x000fea0003800000 */
.L_x_277:
        /* <DEDUP_REMOVED lines=13> */
.L_x_280:
[----:B------:R-:W-:Y:S05]  /*1bd10*/  BSYNC B1 ;  /* 0x0000000000017941 */ /* 0x000fea0003800000 */
.L_x_279:
        /* <DEDUP_REMOVED lines=13> */
.L_x_282:
[----:B------:R-:W-:Y:S05]  /*1bdf0*/  BSYNC B1 ;  /* 0x0000000000017941 */ /* 0x000fea0003800000 */
.L_x_281:
        /* <DEDUP_REMOVED lines=13> */
.L_x_284:
[----:B------:R-:W-:Y:S05]  /*1bed0*/  BSYNC B1 ;  /* 0x0000000000017941 */ /* 0x000fea0003800000 */
.L_x_283:
        /* <DEDUP_REMOVED lines=13> */
.L_x_286:
[----:B------:R-:W-:Y:S05]  /*1bfb0*/  BSYNC B1 ;  /* 0x0000000000017941 */ /* 0x000fea0003800000 */
.L_x_285:
        /* <DEDUP_REMOVED lines=13> */
.L_x_288:
[----:B------:R-:W-:Y:S05]  /*1c090*/  BSYNC B1 ;  /* 0x0000000000017941 */ /* 0x000fea0003800000 */
.L_x_287:
        /* <DEDUP_REMOVED lines=13> */
.L_x_290:
[----:B------:R-:W-:Y:S05]  /*1c170*/  BSYNC B1 ;  /* 0x0000000000017941 */ /* 0x000fea0003800000 */
.L_x_289:
        /* <DEDUP_REMOVED lines=13> */
.L_x_292:
[----:B------:R-:W-:Y:S05]  /*1c250*/  BSYNC B1 ;  /* 0x0000000000017941 */ /* 0x000fea0003800000 */
.L_x_291:
        /* <DEDUP_REMOVED lines=13> */
.L_x_294:
[----:B------:R-:W-:Y:S05]  /*1c330*/  BSYNC B1 ;  /* 0x0000000000017941 */ /* 0x000fea0003800000 */
.L_x_293:
[----:B------:R-:W2:Y:S01]  /*1c340*/  LDL.LU R7, [R1+0x24c] ;  /* 0x00024c0001077983 */ /* 0x000ea20000300800 */
[----:B-----5:R-:W-:Y:S01]  /*1c350*/  LOP3.LUT R4, R4, 0xff, RZ, 0xc0, !PT ;  /* 0x000000ff04047812 */ /* 0x020fe200078ec0ff */
[----:B------:R-:W-:Y:S01]  /*1c360*/  BSSY B1, `(.L_x_295) ;  /* 0x0000013000017945 */ /* 0x000fe20003800000 */
[----:B0-----:R-:W-:Y:S02]  /*1c370*/  IADD3 R5, P0, R35, 0x80, RZ ;  /* 0x0000008023057810 */ /* 0x001fe40007f1e0ff */
[----:B------:R-:W-:-:S03]  /*1c380*/  F2FP.F16.E4M3.UNPACK_B R4, R4 ;  /* 0x00000004ff04723e */ /* 0x000fc600020006ff */
[----:B--234-:R-:W-:Y:S01]  /*1c390*/  IMAD.X R2, RZ, RZ, R37, P0 ;  /* 0x000000ffff027224 */ /* 0x01cfe200000e0625 */
[----:B------:R-:W-:Y:S01]  /*1c3a0*/  ISETP.GE.AND P0, PT, R34, 0x81, PT ;  /* 0x000000812200780c */ /* 0x000fe20003f06270 */
[----:B------:R-:W-:Y:S02]  /*1c3b0*/  HADD2.F32 R4, -RZ, R4.H0_H0 ;  /* 0x20000004ff047230 */ /* 0x000fe40000004100 */
[----:B------:R-:W-:Y:S01]  /*1c3c0*/  IMAD R6, R2, UR6, RZ ;  /* 0x0000000602067c24 */ /* 0x000fe2000f8e02ff */
[----:B------:R-:W-:Y:S01]  /*1c3d0*/  ISETP.LT.OR P3, PT, R0, 0x1, !P0 ;  /* 0x000000010000780c */ /* 0x000fe20004761670 */
[----:B------:R-:W-:-:S04]  /*1c3e0*/  IMAD.WIDE.U32 R2, R5, UR6, R38 ;  /* 0x0000000605027c25 */ /* 0x000fc8000f8e0026 */
[----:B------:R-:W-:Y:S01]  /*1c3f0*/  FMUL R4, R4, UR21 ;  /* 0x0000001504047c20 */ /* 0x000fe20008400000 */
[----:B------:R-:W-:Y:S01]  /*1c400*/  IMAD R5, R5, UR7, R6 ;  /* 0x0000000705057c24 */ /* 0x000fe2000f8e0206 */
[----:B------:R-:W-:-:S04]  /*1c410*/  IADD3 R2, P2, R2, UR8, RZ ;  /* 0x0000000802027c10 */ /* 0x000fc8000ff5e0ff */
[----:B------:R-:W-:Y:S01]  /*1c420*/  IADD3.X R3, R3, UR9, R5, P2, !PT ;  /* 0x0000000903037c10 */ /* 0x000fe200097fe405 */
[----:B------:R-:W-:-:S05]  /*1c430*/  FFMA R4, R7, UR20, R4 ;  /* 0x0000001407047c23 */ /* 0x000fca0008000004 */
[----:B------:R-:W-:Y:S02]  /*1c440*/  F2FP.SATFINITE.E4M3.F32.PACK_AB_MERGE_C R7, RZ, R4, RZ ;  /* 0x00000004ff07723e */ /* 0x000fe400048070ff */
[----:B------:R-:W-:-:S03]  /*1c450*/  PRMT R4, RZ, 0x7610, R4 ;  /* 0x00007610ff047816 */ /* 0x000fc60000000004 */
[----:B------:R0:W-:Y:S01]  /*1c460*/  @!P1 STG.E.U8 desc[UR14][R26.64+0xf9], R7 ;  /* 0x0000f9071a009986 */ /* 0x0001e2000c10110e */
[----:B------:R-:W-:Y:S05]  /*1c470*/  @P3 BRA `(.L_x_296) ;  /* 0x0000000000043947 */ /* 0x000fea0003800000 */
[----:B------:R2:W5:Y:S02]  /*1c480*/  LDG.E.U8 R4, desc[UR14][R2.64] ;  /* 0x0000000e02047981 */ /* 0x000564000c1e1100 */
.L_x_296:
[----:B------:R-:W-:Y:S05]  /*1c490*/  BSYNC B1 ;  /* 0x0000000000017941 */ /* 0x000fea0003800000 */
.L_x_295:
[----:B------:R-:W3:Y:S01]  /*1c4a0*/  LDL.LU R5, [R1+0x250] ;  /* 0x0002500001057983 */ /* 0x000ee20000300800 */
        /* <DEDUP_REMOVED lines=12> */
.L_x_298:
[----:B------:R-:W-:Y:S05]  /*1c570*/  BSYNC B1 ;  /* 0x0000000000017941 */ /* 0x000fea0003800000 */
.L_x_297:
[----:B---3--:R-:W3:Y:S01]  /*1c580*/  LDL.LU R5, [R1+0x254] ;  /* 0x0002540001057983 */ /* 0x008ee20000300800 */
[----:B-----5:R-:W-:Y:S01]  /*1c590*/  LOP3.LUT R4, R4, 0xff, RZ, 0xc0, !PT ;  /* 0x000000ff04047812 */ /* 0x020fe200078ec0ff */
[----:B------:R-:W-:Y:S01]  /*1c5a0*/  BSSY B1, `(.L_x_299) ;  /* 0x0000013000017945 */ /* 0x000fe20003800000 */
[----:B------:R-:W-:Y:S02]  /*1c5b0*/  IADD3 R35, P1, R35, 0x88, RZ ;  /* 0x0000008823237810 */ /* 0x000fe40007f3e0ff */
[----:B------:R-:W-:Y:S02]  /*1c5c0*/  F2FP.F16.E4M3.UNPACK_B R4, R4 ;  /* 0x00000004ff04723e */ /* 0x000fe400020006ff */
[----:B------:R-:W-:Y:S01]  /*1c5d0*/  PRMT R6, RZ, 0x7610, R6 ;  /* 0x00007610ff067816 */ /* 0x000fe20000000006 */
[----:B------:R-:W-:Y:S01]  /*1c5e0*/  IMAD.X R36, RZ, RZ, R37, P1 ;  /* 0x000000ffff247224 */ /* 0x000fe200008e0625 */
[----:B------:R-:W-:Y:S01]  /*1c5f0*/  ISETP.GE.AND P1, PT, R34, 0x89, PT ;  /* 0x000000892200780c */ /* 0x000fe20003f26270 */
[----:B------:R-:W-:-:S02]  /*1c600*/  HADD2.F32 R4, -RZ, R4.H0_H0 ;  /* 0x20000004ff047230 */ /* 0x000fc40000004100 */
[----:B------:R-:W-:Y:S01]  /*1c610*/  IMAD R36, R36, UR6, RZ ;  /* 0x0000000624247c24 */ /* 0x000fe2000f8e02ff */
[----:B------:R-:W-:Y:S01]  /*1c620*/  ISETP.LT.OR P5, PT, R0, 0x1, !P1 ;  /* 0x000000010000780c */ /* 0x000fe20004fa1670 */
[----:B------:R-:W-:-:S04]  /*1c630*/  IMAD.WIDE.U32 R38, R35, UR6, R38 ;  /* 0x0000000623267c25 */ /* 0x000fc8000f8e0026 */
[----:B------:R-:W-:Y:S01]  /*1c640*/  FMUL R4, R4, UR21 ;  /* 0x0000001504047c20 */ /* 0x000fe20008400000 */
[----:B------:R-:W-:-:S03]  /*1c650*/  IMAD R35, R35, UR7, R36 ;  /* 0x0000000723237c24 */ /* 0x000fc6000f8e0224 */
[----:B---3--:R-:W-:Y:S01]  /*1c660*/  FFMA R5, R5, UR20, R4 ;  /* 0x0000001405057c23 */ /* 0x008fe20008000004 */
[----:B------:R-:W-:-:S04]  /*1c670*/  IADD3 R4, P3, R38, UR8, RZ ;  /* 0x0000000826047c10 */ /* 0x000fc8000ff7e0ff */
[----:B0-----:R-:W-:Y:S02]  /*1c680*/  F2FP.SATFINITE.E4M3.F32.PACK_AB_MERGE_C R7, RZ, R5, RZ ;  /* 0x00000005ff07723e */ /* 0x001fe400048070ff */
[----:B------:R-:W-:-:S03]  /*1c690*/  IADD3.X R5, R39, UR9, R35, P3, !PT ;  /* 0x0000000927057c10 */ /* 0x000fc60009ffe423 */
[----:B------:R0:W-:Y:S01]  /*1c6a0*/  @!P2 STG.E.U8 desc[UR14][R30.64+0x1], R7 ;  /* 0x000001071e00a986 */ /* 0x0001e2000c10110e */
[----:B------:R-:W-:Y:S05]  /*1c6b0*/  @P5 BRA `(.L_x_300) ;  /* 0x0000000000045947 */ /* 0x000fea0003800000 */
[----:B------:R3:W5:Y:S02]  /*1c6c0*/  LDG.E.U8 R6, desc[UR14][R4.64] ;  /* 0x0000000e04067981 */ /* 0x000764000c1e1100 */
.L_x_300:
[----:B------:R-:W-:Y:S05]  /*1c6d0*/  BSYNC B1 ;  /* 0x0000000000017941 */ /* 0x000fea0003800000 */
.L_x_299:
        /* <DEDUP_REMOVED lines=13> */
.L_x_302:
[----:B------:R-:W-:Y:S05]  /*1c7b0*/  BSYNC B1 ;  /* 0x0000000000017941 */ /* 0x000fea0003800000 */
.L_x_301:
        /* <DEDUP_REMOVED lines=13> */
.L_x_304:
[----:B------:R-:W-:Y:S05]  /*1c890*/  BSYNC B1 ;  /* 0x0000000000017941 */ /* 0x000fea0003800000 */
.L_x_303:
        /* <DEDUP_REMOVED lines=13> */
.L_x_306:
[----:B------:R-:W-:Y:S05]  /*1c970*/  BSYNC B1 ;  /* 0x0000000000017941 */ /* 0x000fea0003800000 */
.L_x_305:
        /* <DEDUP_REMOVED lines=13> */
.L_x_308:
[----:B------:R-:W-:Y:S05]  /*1ca50*/  BSYNC B1 ;  /* 0x0000000000017941 */ /* 0x000fea0003800000 */
.L_x_307:
        /* <DEDUP_REMOVED lines=13> */
.L_x_310:
[----:B------:R-:W-:Y:S05]  /*1cb30*/  BSYNC B1 ;  /* 0x0000000000017941 */ /* 0x000fea0003800000 */
.L_x_309:
        /* <DEDUP_REMOVED lines=13> */
.L_x_312:
[----:B------:R-:W-:Y:S05]  /*1cc10*/  BSYNC B1 ;  /* 0x0000000000017941 */ /* 0x000fea0003800000 */
.L_x_311:
        /* <DEDUP_REMOVED lines=13> */
.L_x_314:
[----:B------:R-:W-:Y:S05]  /*1ccf0*/  BSYNC B1 ;  /* 0x0000000000017941 */ /* 0x000fea0003800000 */
.L_x_313:
        /* <DEDUP_REMOVED lines=13> */
.L_x_316:
[----:B------:R-:W-:Y:S05]  /*1cdd0*/  BSYNC B1 ;  /* 0x0000000000017941 */ /* 0x000fea0003800000 */
.L_x_315:
        /* <DEDUP_REMOVED lines=13> */
.L_x_318:
[----:B------:R-:W-:Y:S05]  /*1ceb0*/  BSYNC B1 ;  /* 0x0000000000017941 */ /* 0x000fea0003800000 */
.L_x_317:
        /* <DEDUP_REMOVED lines=13> */
.L_x_320:
[----:B------:R-:W-:Y:S05]  /*1cf90*/  BSYNC B1 ;  /* 0x0000000000017941 */ /* 0x000fea0003800000 */
.L_x_319:
        /* <DEDUP_REMOVED lines=13> */
.L_x_322:
[----:B------:R-:W-:Y:S05]  /*1d070*/  BSYNC B1 ;  /* 0x0000000000017941 */ /* 0x000fea0003800000 */
.L_x_321:
        /* <DEDUP_REMOVED lines=13> */
.L_x_324:
[----:B------:R-:W-:Y:S05]  /*1d150*/  BSYNC B1 ;  /* 0x0000000000017941 */ /* 0x000fea0003800000 */
.L_x_323:
        /* <DEDUP_REMOVED lines=13> */
.L_x_326:
[----:B------:R-:W-:Y:S05]  /*1d230*/  BSYNC B1 ;  /* 0x0000000000017941 */ /* 0x000fea0003800000 */
.L_x_325:
        /* <DEDUP_REMOVED lines=13> */
.L_x_328:
[----:B------:R-:W-:Y:S05]  /*1d310*/  BSYNC B1 ;  /* 0x0000000000017941 */ /* 0x000fea0003800000 */
.L_x_327:
        /* <DEDUP_REMOVED lines=13> */
.L_x_330:
[----:B------:R-:W-:Y:S05]  /*1d3f0*/  BSYNC B1 ;  /* 0x0000000000017941 */ /* 0x000fea0003800000 */
.L_x_329:
        /* <DEDUP_REMOVED lines=13> */
.L_x_332:
[----:B------:R-:W-:Y:S05]  /*1d4d0*/  BSYNC B1 ;  /* 0x0000000000017941 */ /* 0x000fea0003800000 */
.L_x_331:
        /* <DEDUP_REMOVED lines=13> */
.L_x_334:
[----:B------:R-:W-:Y:S05]  /*1d5b0*/  BSYNC B1 ;  /* 0x0000000000017941 */ /* 0x000fea0003800000 */
.L_x_333:
        /* <DEDUP_REMOVED lines=13> */
.L_x_336:
[----:B------:R-:W-:Y:S05]  /*1d690*/  BSYNC B1 ;  /* 0x0000000000017941 */ /* 0x000fea0003800000 */
.L_x_335:
        /* <DEDUP_REMOVED lines=13> */
.L_x_338:
[----:B------:R-:W-:Y:S05]  /*1d770*/  BSYNC B1 ;  /* 0x0000000000017941 */ /* 0x000fea0003800000 */
.L_x_337:
        /* <DEDUP_REMOVED lines=13> */
.L_x_340:
[----:B------:R-:W-:Y:S05]  /*1d850*/  BSYNC B1 ;  /* 0x0000000000017941 */ /* 0x000fea0003800000 */
.L_x_339:
        /* <DEDUP_REMOVED lines=13> */
.L_x_342:
[----:B------:R-:W-:Y:S05]  /*1d930*/  BSYNC B1 ;  /* 0x0000000000017941 */ /* 0x000fea0003800000 */
.L_x_341:
        /* <DEDUP_REMOVED lines=13> */
.L_x_344:
[----:B------:R-:W-:Y:S05]  /*1da10*/  BSYNC B1 ;  /* 0x0000000000017941 */ /* 0x000fea0003800000 */
.L_x_343:
        /* <DEDUP_REMOVED lines=13> */
.L_x_346:
[----:B------:R-:W-:Y:S05]  /*1daf0*/  BSYNC B1 ;  /* 0x0000000000017941 */ /* 0x000fea0003800000 */
.L_x_345:
        /* <DEDUP_REMOVED lines=13> */
.L_x_348:
[----:B------:R-:W-:Y:S05]  /*1dbd0*/  BSYNC B1 ;  /* 0x0000000000017941 */ /* 0x000fea0003800000 */
.L_x_347:
        /* <DEDUP_REMOVED lines=13> */
.L_x_350:
[----:B------:R-:W-:Y:S05]  /*1dcb0*/  BSYNC B1 ;  /* 0x0000000000017941 */ /* 0x000fea0003800000 */
.L_x_349:
        /* <DEDUP_REMOVED lines=13> */
.L_x_352:
[----:B------:R-:W-:Y:S05]  /*1dd90*/  BSYNC B1 ;  /* 0x0000000000017941 */ /* 0x000fea0003800000 */
.L_x_351:
        /* <DEDUP_REMOVED lines=13> */
.L_x_354:
[----:B------:R-:W-:Y:S05]  /*1de70*/  BSYNC B1 ;  /* 0x0000000000017941 */ /* 0x000fea0003800000 */
.L_x_353:
        /* <DEDUP_REMOVED lines=13> */
.L_x_356:
[----:B------:R-:W-:Y:S05]  /*1df50*/  BSYNC B1 ;  /* 0x0000000000017941 */ /* 0x000fea0003800000 */
.L_x_355:
        /* <DEDUP_REMOVED lines=13> */
.L_x_358:
[----:B------:R-:W-:Y:S05]  /*1e030*/  BSYNC B1 ;  /* 0x0000000000017941 */ /* 0x000fea0003800000 */
.L_x_357:
        /* <DEDUP_REMOVED lines=13> */
.L_x_360:
[----:B------:R-:W-:Y:S05]  /*1e110*/  BSYNC B1 ;  /* 0x0000000000017941 */ /* 0x000fea0003800000 */
.L_x_359:
        /* <DEDUP_REMOVED lines=13> */
.L_x_362:
[----:B------:R-:W-:Y:S05]  /*1e1f0*/  BSYNC B1 ;  /* 0x0000000000017941 */ /* 0x000fea0003800000 */
.L_x_361:
        /* <DEDUP_REMOVED lines=13> */
.L_x_364:
[----:B------:R-:W-:Y:S05]  /*1e2d0*/  BSYNC B1 ;  /* 0x0000000000017941 */ /* 0x000fea0003800000 */
.L_x_363:
        /* <DEDUP_REMOVED lines=13> */
.L_x_366:
[----:B------:R-:W-:Y:S05]  /*1e3b0*/  BSYNC B1 ;  /* 0x0000000000017941 */ /* 0x000fea0003800000 */
.L_x_365:
        /* <DEDUP_REMOVED lines=13> */
.L_x_368:
[----:B------:R-:W-:Y:S05]  /*1e490*/  BSYNC B1 ;  /* 0x0000000000017941 */ /* 0x000fea0003800000 */
.L_x_367:
        /* <DEDUP_REMOVED lines=13> */
.L_x_370:
[----:B------:R-:W-:Y:S05]  /*1e570*/  BSYNC B1 ;  /* 0x0000000000017941 */ /* 0x000fea0003800000 */
.L_x_369:
        /* <DEDUP_REMOVED lines=13> */
.L_x_372:
[----:B------:R-:W-:Y:S05]  /*1e650*/  BSYNC B1 ;  /* 0x0000000000017941 */ /* 0x000fea0003800000 */
.L_x_371:
        /* <DEDUP_REMOVED lines=13> */
.L_x_374:
[----:B------:R-:W-:Y:S05]  /*1e730*/  BSYNC B1 ;  /* 0x0000000000017941 */ /* 0x000fea0003800000 */
.L_x_373:
        /* <DEDUP_REMOVED lines=13> */
.L_x_376:
[----:B------:R-:W-:Y:S05]  /*1e810*/  BSYNC B1 ;  /* 0x0000000000017941 */ /* 0x000fea0003800000 */
.L_x_375:
        /* <DEDUP_REMOVED lines=13> */
.L_x_378:
[----:B------:R-:W-:Y:S05]  /*1e8f0*/  BSYNC B1 ;  /* 0x0000000000017941 */ /* 0x000fea0003800000 */
.L_x_377:
        /* <DEDUP_REMOVED lines=13> */
.L_x_380:
[----:B------:R-:W-:Y:S05]  /*1e9d0*/  BSYNC B1 ;  /* 0x0000000000017941 */ /* 0x000fea0003800000 */
.L_x_379:
        /* <DEDUP_REMOVED lines=13> */
.L_x_382:
[----:B------:R-:W-:Y:S05]  /*1eab0*/  BSYNC B1 ;  /* 0x0000000000017941 */ /* 0x000fea0003800000 */
.L_x_381:
        /* <DEDUP_REMOVED lines=13> */
.L_x_384:
[----:B------:R-:W-:Y:S05]  /*1eb90*/  BSYNC B1 ;  /* 0x0000000000017941 */ /* 0x000fea0003800000 */
.L_x_383:
        /* <DEDUP_REMOVED lines=13> */
.L_x_386:
[----:B------:R-:W-:Y:S05]  /*1ec70*/  BSYNC B1 ;  /* 0x0000000000017941 */ /* 0x000fea0003800000 */
.L_x_385:
        /* <DEDUP_REMOVED lines=13> */
.L_x_388:
[----:B------:R-:W-:Y:S05]  /*1ed50*/  BSYNC B1 ;  /* 0x0000000000017941 */ /* 0x000fea0003800000 */
.L_x_387:
        /* <DEDUP_REMOVED lines=13> */
.L_x_390:
[----:B------:R-:W-:Y:S05]  /*1ee30*/  BSYNC B1 ;  /* 0x0000000000017941 */ /* 0x000fea0003800000 */
.L_x_389:
        /* <DEDUP_REMOVED lines=13> */
.L_x_392:
[----:B------:R-:W-:Y:S05]  /*1ef10*/  BSYNC B1 ;  /* 0x0000000000017941 */ /* 0x000fea0003800000 */
.L_x_391:
        /* <DEDUP_REMOVED lines=13> */
.L_x_394:
[----:B------:R-:W-:Y:S05]  /*1eff0*/  BSYNC B1 ;  /* 0x0000000000017941 */ /* 0x000fea0003800000 */
.L_x_393:
        /* <DEDUP_REMOVED lines=13> */
.L_x_396:
[----:B------:R-:W-:Y:S05]  /*1f0d0*/  BSYNC B1 ;  /* 0x0000000000017941 */ /* 0x000fea0003800000 */
.L_x_395:
        /* <DEDUP_REMOVED lines=13> */
.L_x_398:
[----:B------:R-:W-:Y:S05]  /*1f1b0*/  BSYNC B1 ;  /* 0x0000000000017941 */ /* 0x000fea0003800000 */
.L_x_397:
        /* <DEDUP_REMOVED lines=13> */
.L_x_400:
[----:B------:R-:W-:Y:S05]  /*1f290*/  BSYNC B1 ;  /* 0x0000000000017941 */ /* 0x000fea0003800000 */
.L_x_399:
        /* <DEDUP_REMOVED lines=13> */
.L_x_402:
[----:B------:R-:W-:Y:S05]  /*1f370*/  BSYNC B1 ;  /* 0x0000000000017941 */ /* 0x000fea0003800000 */
.L_x_401:
        /* <DEDUP_REMOVED lines=13> */
.L_x_404:
[----:B------:R-:W-:Y:S05]  /*1f450*/  BSYNC B1 ;  /* 0x0000000000017941 */ /* 0x000fea0003800000 */
.L_x_403:
        /* <DEDUP_REMOVED lines=13> */
.L_x_406:
[----:B------:R-:W-:Y:S05]  /*1f530*/  BSYNC B1 ;  /* 0x0000000000017941 */ /* 0x000fea0003800000 */
.L_x_405:
        /* <DEDUP_REMOVED lines=13> */
.L_x_408:
[----:B------:R-:W-:Y:S05]  /*1f610*/  BSYNC B1 ;  /* 0x0000000000017941 */ /* 0x000fea0003800000 */
.L_x_407:
        /* <DEDUP_REMOVED lines=13> */
.L_x_410:
[----:B------:R-:W-:Y:S05]  /*1f6f0*/  BSYNC B1 ;  /* 0x0000000000017941 */ /* 0x000fea0003800000 */
.L_x_409:
        /* <DEDUP_REMOVED lines=13> */
.L_x_412:
[----:B------:R-:W-:Y:S05]  /*1f7d0*/  BSYNC B1 ;  /* 0x0000000000017941 */ /* 0x000fea0003800000 */
.L_x_411:
        /* <DEDUP_REMOVED lines=13> */
.L_x_414:
[----:B------:R-:W-:Y:S05]  /*1f8b0*/  BSYNC B1 ;  /* 0x0000000000017941 */ /* 0x000fea0003800000 */
.L_x_413:
        /* <DEDUP_REMOVED lines=13> */
.L_x_416:
[----:B------:R-:W-:Y:S05]  /*1f990*/  BSYNC B1 ;  /* 0x0000000000017941 */ /* 0x000fea0003800000 */
.L_x_415:
        /* <DEDUP_REMOVED lines=13> */
.L_x_418:
[----:B------:R-:W-:Y:S05]  /*1fa70*/  BSYNC B1 ;  /* 0x0000000000017941 */ /* 0x000fea0003800000 */
.L_x_417:
        /* <DEDUP_REMOVED lines=13> */
.L_x_420:
[----:B------:R-:W-:Y:S05]  /*1fb50*/  BSYNC B1 ;  /* 0x0000000000017941 */ /* 0x000fea0003800000 */
.L_x_419:
        /* <DEDUP_REMOVED lines=13> */
.L_x_422:
[----:B------:R-:W-:Y:S05]  /*1fc30*/  BSYNC B1 ;  /* 0x0000000000017941 */ /* 0x000fea0003800000 */
.L_x_421:
        /* <DEDUP_REMOVED lines=13> */
.L_x_424:
[----:B------:R-:W-:Y:S05]  /*1fd10*/  BSYNC B1 ;  /* 0x0000000000017941 */ /* 0x000fea0003800000 */
.L_x_423:
        /* <DEDUP_REMOVED lines=13> */
.L_x_426:
[----:B------:R-:W-:Y:S05]  /*1fdf0*/  BSYNC B1 ;  /* 0x0000000000017941 */ /* 0x000fea0003800000 */
.L_x_425:
        /* <DEDUP_REMOVED lines=13> */
.L_x_428:
[----:B------:R-:W-:Y:S05]  /*1fed0*/  BSYNC B1 ;  /* 0x0000000000017941 */ /* 0x000fea0003800000 */
.L_x_427:
        /* <DEDUP_REMOVED lines=13> */
.L_x_430:
[----:B------:R-:W-:Y:S05]  /*1ffb0*/  BSYNC B1 ;  /* 0x0000000000017941 */ /* 0x000fea0003800000 */
.L_x_429:
        /* <DEDUP_REMOVED lines=13> */
.L_x_432:
[----:B------:R-:W-:Y:S05]  /*20090*/  BSYNC B1 ;  /* 0x0000000000017941 */ /* 0x000fea0003800000 */
.L_x_431:
        /* <DEDUP_REMOVED lines=13> */
.L_x_434:
[----:B------:R-:W-:Y:S05]  /*20170*/  BSYNC B1 ;  /* 0x0000000000017941 */ /* 0x000fea0003800000 */
.L_x_433:
        /* <DEDUP_REMOVED lines=13> */
.L_x_436:
[----:B------:R-:W-:Y:S05]  /*20250*/  BSYNC B1 ;  /* 0x0000000000017941 */ /* 0x000fea0003800000 */
.L_x_435:
        /* <DEDUP_REMOVED lines=13> */
.L_x_438:
[----:B------:R-:W-:Y:S05]  /*20330*/  BSYNC B1 ;  /* 0x0000000000017941 */ /* 0x000fea0003800000 */
.L_x_437:
        /* <DEDUP_REMOVED lines=13> */
.L_x_440:
[----:B------:R-:W-:Y:S05]  /*20410*/  BSYNC B1 ;  /* 0x0000000000017941 */ /* 0x000fea0003800000 */
.L_x_439:
        /* <DEDUP_REMOVED lines=13> */
.L_x_442:
[----:B------:R-:W-:Y:S05]  /*204f0*/  BSYNC B1 ;  /* 0x0000000000017941 */ /* 0x000fea0003800000 */
.L_x_441:
        /* <DEDUP_REMOVED lines=13> */
.L_x_444:
[----:B------:R-:W-:Y:S05]  /*205d0*/  BSYNC B1 ;  /* 0x0000000000017941 */ /* 0x000fea0003800000 */
.L_x_443:
        /* <DEDUP_REMOVED lines=13> */
.L_x_446:
[----:B------:R-:W-:Y:S05]  /*206b0*/  BSYNC B1 ;  /* 0x0000000000017941 */ /* 0x000fea0003800000 */
.L_x_445:
        /* <DEDUP_REMOVED lines=13> */
.L_x_448:
[----:B------:R-:W-:Y:S05]  /*20790*/  BSYNC B1 ;  /* 0x0000000000017941 */ /* 0x000fea0003800000 */
.L_x_447:
        /* <DEDUP_REMOVED lines=13> */
.L_x_450:
[----:B------:R-:W-:Y:S05]  /*20870*/  BSYNC B1 ;  /* 0x0000000000017941 */ /* 0x000fea0003800000 */
.L_x_449:
        /* <DEDUP_REMOVED lines=13> */
.L_x_452:
[----:B------:R-:W-:Y:S05]  /*20950*/  BSYNC B1 ;  /* 0x0000000000017941 */ /* 0x000fea0003800000 */
.L_x_451:
        /* <DEDUP_REMOVED lines=13> */
.L_x_454:
[----:B------:R-:W-:Y:S05]  /*20a30*/  BSYNC B1 ;  /* 0x0000000000017941 */ /* 0x000fea0003800000 */
.L_x_453:
        /* <DEDUP_REMOVED lines=13> */
.L_x_456:
[----:B------:R-:W-:Y:S05]  /*20b10*/  BSYNC B1 ;  /* 0x0000000000017941 */ /* 0x000fea0003800000 */
.L_x_455:
        /* <DEDUP_REMOVED lines=13> */
.L_x_458:
[----:B------:R-:W-:Y:S05]  /*20bf0*/  BSYNC B1 ;  /* 0x0000000000017941 */ /* 0x000fea0003800000 */
.L_x_457:
        /* <DEDUP_REMOVED lines=13> */
.L_x_460:
[----:B------:R-:W-:Y:S05]  /*20cd0*/  BSYNC B1 ;  /* 0x0000000000017941 */ /* 0x000fea0003800000 */
.L_x_459:
        /* <DEDUP_REMOVED lines=13> */
.L_x_462:
[----:B------:R-:W-:Y:S05]  /*20db0*/  BSYNC B1 ;  /* 0x0000000000017941 */ /* 0x000fea0003800000 */
.L_x_461:
        /* <DEDUP_REMOVED lines=13> */
.L_x_464:
[----:B------:R-:W-:Y:S05]  /*20e90*/  BSYNC B1 ;  /* 0x0000000000017941 */ /* 0x000fea0003800000 */
.L_x_463:
        /* <DEDUP_REMOVED lines=13> */
.L_x_466:
[----:B------:R-:W-:Y:S05]  /*20f70*/  BSYNC B1 ;  /* 0x0000000000017941 */ /* 0x000fea0003800000 */
.L_x_465:
        /* <DEDUP_REMOVED lines=13> */
.L_x_468:
[----:B------:R-:W-:Y:S05]  /*21050*/  BSYNC B1 ;  /* 0x0000000000017941 */ /* 0x000fea0003800000 */
.L_x_467:
        /* <DEDUP_REMOVED lines=13> */
.L_x_470:
[----:B------:R-:W-:Y:S05]  /*21130*/  BSYNC B1 ;  /* 0x0000000000017941 */ /* 0x000fea0003800000 */
.L_x_469:
        /* <DEDUP_REMOVED lines=13> */
.L_x_472:
[----:B------:R-:W-:Y:S05]  /*21210*/  BSYNC B1 ;  /* 0x0000000000017941 */ /* 0x000fea0003800000 */
.L_x_471:
        /* <DEDUP_REMOVED lines=13> */
.L_x_474:
[----:B------:R-:W-:Y:S05]  /*212f0*/  BSYNC B1 ;  /* 0x0000000000017941 */ /* 0x000fea0003800000 */
.L_x_473:
        /* <DEDUP_REMOVED lines=13> */
.L_x_476:
[----:B------:R-:W-:Y:S05]  /*213d0*/  BSYNC B1 ;  /* 0x0000000000017941 */ /* 0x000fea0003800000 */
.L_x_475:
        /* <DEDUP_REMOVED lines=13> */
.L_x_478:
[----:B------:R-:W-:Y:S05]  /*214b0*/  BSYNC B1 ;  /* 0x0000000000017941 */ /* 0x000fea0003800000 */
.L_x_477:
        /* <DEDUP_REMOVED lines=13> */
.L_x_480:
[----:B------:R-:W-:Y:S05]  /*21590*/  BSYNC B1 ;  /* 0x0000000000017941 */ /* 0x000fea0003800000 */
.L_x_479:
        /* <DEDUP_REMOVED lines=13> */
.L_x_482:
[----:B------:R-:W-:Y:S05]  /*21670*/  BSYNC B1 ;  /* 0x0000000000017941 */ /* 0x000fea0003800000 */
.L_x_481:
        /* <DEDUP_REMOVED lines=13> */
.L_x_484:
[----:B------:R-:W-:Y:S05]  /*21750*/  BSYNC B1 ;  /* 0x0000000000017941 */ /* 0x000fea0003800000 */
.L_x_483:
        /* <DEDUP_REMOVED lines=13> */
.L_x_486:
[----:B------:R-:W-:Y:S05]  /*21830*/  BSYNC B1 ;  /* 0x0000000000017941 */ /* 0x000fea0003800000 */
.L_x_485:
        /* <DEDUP_REMOVED lines=13> */
.L_x_488:
[----:B------:R-:W-:Y:S05]  /*21910*/  BSYNC B1 ;  /* 0x0000000000017941 */ /* 0x000fea0003800000 */
.L_x_487:
        /* <DEDUP_REMOVED lines=13> */
.L_x_490:
[----:B------:R-:W-:Y:S05]  /*219f0*/  BSYNC B1 ;  /* 0x0000000000017941 */ /* 0x000fea0003800000 */
.L_x_489:
        /* <DEDUP_REMOVED lines=13> */
.L_x_492:
[----:B------:R-:W-:Y:S05]  /*21ad0*/  BSYNC B1 ;  /* 0x0000000000017941 */ /* 0x000fea0003800000 */
.L_x_491:
        /* <DEDUP_REMOVED lines=13> */
.L_x_494:
[----:B------:R-:W-:Y:S05]  /*21bb0*/  BSYNC B1 ;  /* 0x0000000000017941 */ /* 0x000fea0003800000 */
.L_x_493:
        /* <DEDUP_REMOVED lines=13> */
.L_x_496:
[----:B------:R-:W-:Y:S05]  /*21c90*/  BSYNC B1 ;  /* 0x0000000000017941 */ /* 0x000fea0003800000 */
.L_x_495:
        /* <DEDUP_REMOVED lines=13> */
.L_x_498:
[----:B------:R-:W-:Y:S05]  /*21d70*/  BSYNC B1 ;  /* 0x0000000000017941 */ /* 0x000fea0003800000 */
.L_x_497:
        /* <DEDUP_REMOVED lines=13> */
.L_x_500:
[----:B------:R-:W-:Y:S05]  /*21e50*/  BSYNC B1 ;  /* 0x0000000000017941 */ /* 0x000fea0003800000 */
.L_x_499:
        /* <DEDUP_REMOVED lines=13> */
.L_x_502:
[----:B------:R-:W-:Y:S05]  /*21f30*/  BSYNC B1 ;  /* 0x0000000000017941 */ /* 0x000fea0003800000 */
.L_x_501:
        /* <DEDUP_REMOVED lines=13> */
.L_x_504:
[----:B------:R-:W-:Y:S05]  /*22010*/  BSYNC B1 ;  /* 0x0000000000017941 */ /* 0x000fea0003800000 */
.L_x_503:
        /* <DEDUP_REMOVED lines=13> */
.L_x_506:
[----:B------:R-:W-:Y:S05]  /*220f0*/  BSYNC B1 ;  /* 0x0000000000017941 */ /* 0x000fea0003800000 */
.L_x_505:
        /* <DEDUP_REMOVED lines=13> */
.L_x_508:
[----:B------:R-:W-:Y:S05]  /*221d0*/  BSYNC B1 ;  /* 0x0000000000017941 */ /* 0x000fea0003800000 */
.L_x_507:
        /* <DEDUP_REMOVED lines=13> */
.L_x_510:
[----:B------:R-:W-:Y:S05]  /*222b0*/  BSYNC B1 ;  /* 0x0000000000017941 */ /* 0x000fea0003800000 */
.L_x_509:
        /* <DEDUP_REMOVED lines=13> */
.L_x_512:
[----:B------:R-:W-:Y:S05]  /*22390*/  BSYNC B1 ;  /* 0x0000000000017941 */ /* 0x000fea0003800000 */
.L_x_511:
        /* <DEDUP_REMOVED lines=13> */
.L_x_514:
[----:B------:R-:W-:Y:S05]  /*22470*/  BSYNC B1 ;  /* 0x0000000000017941 */ /* 0x000fea0003800000 */
.L_x_513:
        /* <DEDUP_REMOVED lines=13> */
.L_x_516:
[----:B------:R-:W-:Y:S05]  /*22550*/  BSYNC B1 ;  /* 0x0000000000017941 */ /* 0x000fea0003800000 */
.L_x_515:
        /* <DEDUP_REMOVED lines=13> */
.L_x_518:
[----:B------:R-:W-:Y:S05]  /*22630*/  BSYNC B1 ;  /* 0x0000000000017941 */ /* 0x000fea0003800000 */
.L_x_517:
        /* <DEDUP_REMOVED lines=13> */
.L_x_520:
[----:B------:R-:W-:Y:S05]  /*22710*/  BSYNC B1 ;  /* 0x0000000000017941 */ /* 0x000fea0003800000 */
.L_x_519:
        /* <DEDUP_REMOVED lines=13> */
.L_x_522:
[----:B------:R-:W-:Y:S05]  /*227f0*/  BSYNC B1 ;  /* 0x0000000000017941 */ /* 0x000fea0003800000 */
.L_x_521:
        /* <DEDUP_REMOVED lines=13> */
.L_x_524:
[----:B------:R-:W-:Y:S05]  /*228d0*/  BSYNC B1 ;  /* 0x0000000000017941 */ /* 0x000fea0003800000 */
.L_x_523:
        /* <DEDUP_REMOVED lines=13> */
.L_x_526:
[----:B------:R-:W-:Y:S05]  /*229b0*/  BSYNC B1 ;  /* 0x0000000000017941 */ /* 0x000fea0003800000 */
.L_x_525:
        /* <DEDUP_REMOVED lines=13> */
.L_x_528:
[----:B------:R-:W-:Y:S05]  /*22a90*/  BSYNC B1 ;  /* 0x0000000000017941 */ /* 0x000fea0003800000 */
.L_x_527:
        /* <DEDUP_REMOVED lines=13> */
.L_x_530:
[----:B------:R-:W-:Y:S05]  /*22b70*/  BSYNC B1 ;  /* 0x0000000000017941 */ /* 0x000fea0003800000 */
.L_x_529:
        /* <DEDUP_REMOVED lines=13> */
.L_x_532:
[----:B------:R-:W-:Y:S05]  /*22c50*/  BSYNC B1 ;  /* 0x0000000000017941 */ /* 0x000fea0003800000 */
.L_x_531:
        /* <DEDUP_REMOVED lines=13> */
.L_x_534:
[----:B------:R-:W-:Y:S05]  /*22d30*/  BSYNC B1 ;  /* 0x0000000000017941 */ /* 0x000fea0003800000 */
.L_x_533:
        /* <DEDUP_REMOVED lines=13> */
.L_x_536:
[----:B------:R-:W-:Y:S05]  /*22e10*/  BSYNC B1 ;  /* 0x0000000000017941 */ /* 0x000fea0003800000 */
.L_x_535:
        /* <DEDUP_REMOVED lines=13> */
.L_x_538:
[----:B------:R-:W-:Y:S05]  /*22ef0*/  BSYNC B1 ;  /* 0x0000000000017941 */ /* 0x000fea0003800000 */
.L_x_537:
        /* <DEDUP_REMOVED lines=13> */
.L_x_540:
[----:B------:R-:W-:Y:S05]  /*22fd0*/  BSYNC B1 ;  /* 0x0000000000017941 */ /* 0x000fea0003800000 */
.L_x_539:
        /* <DEDUP_REMOVED lines=13> */
.L_x_542:
[----:B------:R-:W-:Y:S05]  /*230b0*/  BSYNC B1 ;  /* 0x0000000000017941 */ /* 0x000fea0003800000 */
.L_x_541:
        /* <DEDUP_REMOVED lines=13> */
.L_x_544:
[----:B------:R-:W-:Y:S05]  /*23190*/  BSYNC B1 ;  /* 0x0000000000017941 */ /* 0x000fea0003800000 */
.L_x_543:
        /* <DEDUP_REMOVED lines=13> */
.L_x_546:
[----:B------:R-:W-:Y:S05]  /*23270*/  BSYNC B1 ;  /* 0x0000000000017941 */ /* 0x000fea0003800000 */
.L_x_545:
[----:B--234-:R-:W2:Y:S01]  /*23280*/  LDL.LU R3, [R1+0x444] ;  /* 0x0004440001037983 */ /* 0x01cea20000300800 */
[----:B-----5:R-:W-:Y:S01]  /*23290*/  LOP3.LUT R6, R6, 0xff, RZ, 0xc0, !PT ;  /* 0x000000ff06067812 */ /* 0x020fe200078ec0ff */
[----:B------:R-:W-:Y:S01]  /*232a0*/  BSSY B1, `(.L_x_547) ;  /* 0x000000b000017945 */ /* 0x000fe20003800000 */
[----:B------:R-:W-:Y:S02]  /*232b0*/  ISETP.LT.OR P2, PT, R0, 0xf9, !P1 ;  /* 0x000000f90000780c */ /* 0x000fe40004f41670 */
[----:B------:R-:W-:Y:S02]  /*232c0*/  F2FP.F16.E4M3.UNPACK_B R6, R6 ;  /* 0x00000006ff06723e */ /* 0x000fe400020006ff */
[----:B------:R-:W-:-:S03]  /*232d0*/  PRMT R2, RZ, 0x7610, R2 ;  /* 0x00007610ff027816 */ /* 0x000fc60000000002 */
[----:B------:R-:W-:-:S05]  /*232e0*/  HADD2.F32 R6, -RZ, R6.H0_H0 ;  /* 0x20000006ff067230 */ /* 0x000fca0000004100 */
[----:B------:R-:W-:-:S04]  /*232f0*/  FMUL R6, R6, UR21 ;  /* 0x0000001506067c20 */ /* 0x000fc80008400000 */
[----:B--2---:R-:W-:-:S05]  /*23300*/  FFMA R6, R3, UR20, R6 ;  /* 0x0000001403067c23 */ /* 0x004fca0008000006 */
[----:B------:R-:W-:-:S05]  /*23310*/  F2FP.SATFINITE.E4M3.F32.PACK_AB_MERGE_C R3, RZ, R6, RZ ;  /* 0x00000006ff03723e */ /* 0x000fca00048070ff */
[----:B------:R2:W-:Y:S01]  /*23320*/  @!P0 STG.E.U8 desc[UR14][R30.64+0xf9], R3 ;  /* 0x0000f9031e008986 */ /* 0x0005e2000c10110e */
[----:B------:R-:W-:Y:S05]  /*23330*/  @P2 BRA `(.L_x_548) ;  /* 0x0000000000042947 */ /* 0x000fea0003800000 */
[----:B------:R3:W5:Y:S02]  /*23340*/  LDG.E.U8 R2, desc[UR14][R4.64+0xf8] ;  /* 0x0000f80e04027981 */ /* 0x000764000c1e1100 */
.L_x_548:
[----:B------:R-:W-:Y:S05]  /*23350*/  BSYNC B1 ;  /* 0x0000000000017941 */ /* 0x000fea0003800000 */
.L_x_547:
[----:B--2---:R-:W2:Y:S01]  /*23360*/  LDL.LU R3, [R1+0x448] ;  /* 0x0004480001037983 */ /* 0x004ea20000300800 */
        /* <DEDUP_REMOVED lines=12> */
.L_x_550:
[----:B------:R-:W-:Y:S05]  /*23430*/  BSYNC B1 ;  /* 0x0000000000017941 */ /* 0x000fea0003800000 */
.L_x_549:
[----:B------:R-:W-:Y:S05]  /*23440*/  @P1 BRA `(.L_x_551) ;  /* 0x0000004800841947 */ /* 0x000fea0003800000 */
[----:B------:R-:W2:Y:S01]  /*23450*/  LDL.LU R2, [R1+0x44c] ;  /* 0x00044c0001027983 */ /* 0x000ea20000300800 */
[----:B-----5:R-:W-:-:S04]  /*23460*/  LOP3.LUT R0, R0, 0xff, RZ, 0xc0, !PT ;  /* 0x000000ff00007812 */ /* 0x020fc800078ec0ff */
[----:B------:R-:W-:-:S05]  /*23470*/  F2FP.F16.E4M3.UNPACK_B R0, R0 ;  /* 0x00000000ff00723e */ /* 0x000fca00020006ff */
[----:B------:R-:W-:-:S05]  /*23480*/  HADD2.F32 R0, -RZ, R0.H0_H0 ;  /* 0x20000000ff007230 */ /* 0x000fca0000004100 */
[----:B------:R-:W-:-:S04]  /*23490*/  FMUL R0, R0, UR21 ;  /* 0x0000001500007c20 */ /* 0x000fc80008400000 */
[----:B--2---:R-:W-:-:S05]  /*234a0*/  FFMA R0, R2, UR20, R0 ;  /* 0x0000001402007c23 */ /* 0x004fca0008000000 */
[----:B------:R-:W-:-:S05]  /*234b0*/  F2FP.SATFINITE.E4M3.F32.PACK_AB_MERGE_C R3, RZ, R0, RZ ;  /* 0x00000000ff03723e */ /* 0x000fca00048070ff */
[----:B------:R2:W-:Y:S01]  /*234c0*/  STG.E.U8 desc[UR14][R28.64+0xf9], R3 ;  /* 0x0000f9031c007986 */ /* 0x0005e2000c10110e */
[----:B------:R-:W-:Y:S05]  /*234d0*/  BRA `(.L_x_551) ;  /* 0x0000004800607947 */ /* 0x000fea0003800000 */
.L_x_38:
[----:B------:R-:W-:Y:S01]  /*234e0*/  ISETP.GE.AND P3, PT, R34, 0x1, PT ;  /* 0x000000012200780c */ /* 0x000fe20003f66270 */
[----:B-----5:R-:W-:Y:S01]  /*234f0*/  FMUL R2, R2, UR20 ;  /* 0x0000001402027c20 */ /* 0x020fe20008400000 */
[----:B------:R-:W2:Y:S02]  /*23500*/  LDL.LU R40, [R1+0x200] ;  /* 0x0002000001287983 */ /* 0x000ea40000300800 */
[----:B------:R-:W-:Y:S02]  /*23510*/  ISETP.LT.OR P0, PT, R0, 0x1, !P3 ;  /* 0x000000010000780c */ /* 0x000fe40005f01670 */
[----:B------:R-:W-:Y:S01]  /*23520*/  F2FP.SATFINITE.E4M3.F32.PACK_AB_MERGE_C R2, RZ, R2, RZ ;  /* 0x00000002ff02723e */ /* 0x000fe200048070ff */
[----:B------:R-:W-:Y:S01]  /*23530*/  FMUL R3, R3, UR20 ;  /* 0x0000001403037c20 */ /* 0x000fe20008400000 */
[----:B------:R-:W-:Y:S01]  /*23540*/  ISETP.GE.AND P2, PT, R34, 0x9, PT ;  /* 0x000000092200780c */ /* 0x000fe20003f46270 */
[----:B------:R-:W-:Y:S01]  /*23550*/  FMUL R4, R4, UR20 ;  /* 0x0000001404047c20 */ /* 0x000fe20008400000 */
[----:B------:R-:W-:Y:S01]  /*23560*/  FMUL R5, R5, UR20 ;  /* 0x0000001405057c20 */ /* 0x000fe20008400000 */
[----:B------:R-:W-:Y:S01]  /*23570*/  ISETP.LT.OR P1, PT, R0, 0x9, !P3 ;  /* 0x000000090000780c */ /* 0x000fe20005f21670 */
[----:B------:R-:W-:Y:S01]  /*23580*/  FMUL R6, R6, UR20 ;  /* 0x0000001406067c20 */ /* 0x000fe20008400000 */
[----:B------:R-:W-:Y:S01]  /*23590*/  ISETP.LT.OR P5, PT, R0, 0xa, !P3 ;  /* 0x0000000a0000780c */ /* 0x000fe20005fa1670 */
[----:B------:R-:W-:Y:S01]  /*235a0*/  FMUL R7, R7, UR20 ;  /* 0x0000001407077c20 */ /* 0x000fe20008400000 */
[----:B------:R-:W-:Y:S01]  /*235b0*/  FMUL R8, R8, UR20 ;  /* 0x0000001408087c20 */ /* 0x000fe20008400000 */
[----:B------:R-:W-:Y:S01]  /*235c0*/  FMUL R9, R9, UR20 ;  /* 0x0000001409097c20 */ /* 0x000fe20008400000 */
[----:B------:R-:W-:Y:S01]  /*235d0*/  @!P0 STG.E.U8 desc[UR14][R24.64], R2 ;  /* 0x0000000218008986 */ /* 0x000fe2000c10110e */
[----:B------:R-:W-:-:S02]  /*235e0*/  ISETP.LT.OR P0, PT, R0, 0x2, !P3 ;  /* 0x000000020000780c */ /* 0x000fc40005f01670 */
[----:B------:R-:W-:Y:S01]  /*235f0*/  F2FP.SATFINITE.E4M3.F32.PACK_AB_MERGE_C R3, RZ, R3, RZ ;  /* 0x00000003ff03723e */ /* 0x000fe200048070ff */
[----:B------:R-:W-:Y:S01]  /*23600*/  FMUL R10, R10, UR20 ;  /* 0x000000140a0a7c20 */ /* 0x000fe20008400000 */
[----:B------:R-:W-:Y:S01]  /*23610*/  F2FP.SATFINITE.E4M3.F32.PACK_AB_MERGE_C R4, RZ, R4, RZ ;  /* 0x00000004ff04723e */ /* 0x000fe200048070ff */
[----:B------:R-:W-:Y:S01]  /*23620*/  FMUL R11, R11, UR20 ;  /* 0x000000140b0b7c20 */ /* 0x000fe20008400000 */
[----:B------:R-:W-:Y:S01]  /*23630*/  FMUL R12, R12, UR20 ;  /* 0x000000140c0c7c20 */ /* 0x000fe20008400000 */
[----:B------:R-:W-:Y:S01]  /*23640*/  FMUL R13, R13, UR20 ;  /* 0x000000140d0d7c20 */ /* 0x000fe20008400000 */
[----:B------:R-:W-:Y:S01]  /*23650*/  FMUL R14, R14, UR20 ;  /* 0x000000140e0e7c20 */ /* 0x000fe20008400000 */
[----:B------:R-:W-:Y:S01]  /*23660*/  FMUL R15, R15, UR20 ;  /* 0x000000140f0f7c20 */ /* 0x000fe20008400000 */
[----:B------:R-:W-:Y:S01]  /*23670*/  FMUL R16, R16, UR20 ;  /* 0x0000001410107c20 */ /* 0x000fe20008400000 */
[----:B------:R-:W-:Y:S01]  /*23680*/  FMUL R17, R17, UR20 ;  /* 0x0000001411117c20 */ /* 0x000fe20008400000 */
[----:B------:R-:W-:Y:S01]  /*23690*/  FMUL R18, R18, UR20 ;  /* 0x0000001412127c20 */ /* 0x000fe20008400000 */
[----:B------:R0:W-:Y:S01]  /*236a0*/  @!P0 STG.E.U8 desc[UR14][R24.64+0x1], R3 ;  /* 0x0000010318008986 */ /* 0x0001e2000c10110e */
[----:B------:R-:W-:-:S02]  /*236b0*/  ISETP.LT.OR P0, PT, R0, 0x1, !P2 ;  /* 0x000000010000780c */ /* 0x000fc40005701670 */
[----:B------:R-:W-:Y:S01]  /*236c0*/  F2FP.SATFINITE.E4M3.F32.PACK_AB_MERGE_C R5, RZ, R5, RZ ;  /* 0x00000005ff05723e */ /* 0x000fe200048070ff */
[----:B------:R-:W-:Y:S01]  /*236d0*/  FMUL R19, R19, UR20 ;  /* 0x0000001413137c20 */ /* 0x000fe20008400000 */
[----:B------:R-:W-:Y:S01]  /*236e0*/  FMUL R20, R20, UR20 ;  /* 0x0000001414147c20 */ /* 0x000fe20008400000 */
[----:B------:R-:W-:Y:S01]  /*236f0*/  FMUL R21, R21, UR20 ;  /* 0x0000001415157c20 */ /* 0x000fe20008400000 */
[----:B------:R-:W3:Y:S07]  /*23700*/  LDL.LU R39, [R1+0x204] ;  /* 0x0002040001277983 */ /* 0x000eee0000300800 */
[----:B------:R-:W-:Y:S01]  /*23710*/  @!P0 STG.E.U8 desc[UR14][R26.64], R4 ;  /* 0x000000041a008986 */ /* 0x000fe2000c10110e */
[----:B------:R-:W-:-:S02]  /*23720*/  ISETP.LT.OR P0, PT, R0, 0x2, !P2 ;  /* 0x000000020000780c */ /* 0x000fc40005701670 */
[----:B------:R-:W-:Y:S01]  /*23730*/  F2FP.SATFINITE.E4M3.F32.PACK_AB_MERGE_C R6, RZ, R6, RZ ;  /* 0x00000006ff06723e */ /* 0x000fe200048070ff */
[----:B------:R-:W-:Y:S01]  /*23740*/  FMUL R22, R22, UR20 ;  /* 0x0000001416167c20 */ /* 0x000fe20008400000 */
[----:B------:R-:W-:Y:S01]  /*23750*/  F2FP.SATFINITE.E4M3.F32.PACK_AB_MERGE_C R7, RZ, R7, RZ ;  /* 0x00000007ff07723e */ /* 0x000fe200048070ff */
[----:B------:R-:W4:Y:S08]  /*23760*/  LDL.LU R35, [R1+0x208] ;  /* 0x0002080001237983 */ /* 0x000f300000300800 */
[----:B------:R1:W-:Y:S01]  /*23770*/  @!P0 STG.E.U8 desc[UR14][R26.64+0x1], R5 ;  /* 0x000001051a008986 */ /* 0x0003e2000c10110e */
[----:B------:R-:W-:-:S02]  /*23780*/  ISETP.LT.OR P0, PT, R0, 0x9, !P2 ;  /* 0x000000090000780c */ /* 0x000fc40005701670 */
[----:B------:R-:W-:Y:S01]  /*23790*/  F2FP.SATFINITE.E4M3.F32.PACK_AB_MERGE_C R8, RZ, R8, RZ ;  /* 0x00000008ff08723e */ /* 0x000fe200048070ff */
[----:B------:R-:W-:Y:S01]  /*237a0*/  @!P1 STG.E.U8 desc[UR14][R24.64+0x8], R6 ;  /* 0x0000080618009986 */ /* 0x000fe2000c10110e */
[----:B------:R-:W-:-:S03]  /*237b0*/  ISETP.LT.OR P1, PT, R0, 0xa, !P2 ;  /* 0x0000000a0000780c */ /* 0x000fc60005721670 */
[----:B------:R-:W-:Y:S01]  /*237c0*/  @!P5 STG.E.U8 desc[UR14][R24.64+0x9], R7 ;  /* 0x000009071800d986 */ /* 0x000fe2000c10110e */
[C---:B------:R-:W-:Y:S02]  /*237d0*/  ISETP.LT.OR P5, PT, R0.reuse, 0x11, !P3 ;  /* 0x000000110000780c */ /* 0x040fe40005fa1670 */
[----:B------:R-:W-:Y:S01]  /*237e0*/  F2FP.SATFINITE.E4M3.F32.PACK_AB_MERGE_C R9, RZ, R9, RZ ;  /* 0x00000009ff09723e */ /* 0x000fe200048070ff */
[----:B------:R-:W-:Y:S01]  /*237f0*/  FMUL R23, R23, UR20 ;  /* 0x0000001417177c20 */ /* 0x000fe20008400000 */
[----:B------:R-:W-:Y:S01]  /*23800*/  F2FP.SATFINITE.E4M3.F32.PACK_AB_MERGE_C R10, RZ, R10, RZ ;  /* 0x0000000aff0a723e */ /* 0x000fe200048070ff */
[----:B------:R-:W-:Y:S01]  /*23810*/  @!P0 STG.E.U8 desc[UR14][R26.64+0x8], R8 ;  /* 0x000008081a008986 */ /* 0x000fe2000c10110e */
[C---:B------:R-:W-:Y:S02]  /*23820*/  ISETP.LT.OR P0, PT, R0.reuse, 0x12, !P3 ;  /* 0x000000120000780c */ /* 0x040fe40005f01670 */
[----:B------:R-:W-:Y:S01]  /*23830*/  F2FP.SATFINITE.E4M3.F32.PACK_AB_MERGE_C R11, RZ, R11, RZ ;  /* 0x0000000bff0b723e */ /* 0x000fe200048070ff */
[----:B------:R-:W-:Y:S01]  /*23840*/  @!P1 STG.E.U8 desc[UR14][R26.64+0x9], R9 ;  /* 0x000009091a009986 */ /* 0x000fe2000c10110e */
[----:B------:R-:W-:-:S03]  /*23850*/  ISETP.LT.OR P1, PT, R0, 0x11, !P2 ;  /* 0x000000110000780c */ /* 0x000fc60005721670 */
[----:B------:R-:W-:Y:S01]  /*23860*/  @!P5 STG.E.U8 desc[UR14][R24.64+0x10], R10 ;  /* 0x0000100a1800d986 */ /* 0x000fe2000c10110e */
[C---:B------:R-:W-:Y:S02]  /*23870*/  ISETP.LT.OR P5, PT, R0.reuse, 0x12, !P2 ;  /* 0x000000120000780c */ /* 0x040fe400057a1670 */
[----:B------:R-:W-:Y:S01]  /*23880*/  F2FP.SATFINITE.E4M3.F32.PACK_AB_MERGE_C R12, RZ, R12, RZ ;  /* 0x0000000cff0c723e */ /* 0x000fe200048070ff */
[----:B------:R-:W3:Y:S04]  /*23890*/  LDL.LU R33, [R1+0x20c] ;  /* 0x00020c0001217983 */ /* 0x000ee80000300800 */
[----:B------:R-:W-:Y:S01]  /*238a0*/  @!P0 STG.E.U8 desc[UR14][R24.64+0x11], R11 ;  /* 0x0000110b18008986 */ /* 0x000fe2000c10110e */
[----:B------:R-:W-:Y:S02]  /*238b0*/  ISETP.LT.OR P0, PT, R0, 0x19, !P3 ;  /* 0x000000190000780c */ /* 0x000fe40005f01670 */
[----:B------:R-:W-:-:S02]  /*238c0*/  F2FP.SATFINITE.E4M3.F32.PACK_AB_MERGE_C R13, RZ, R13, RZ ;  /* 0x0000000dff0d723e */ /* 0x000fc400048070ff */
[----:B------:R-:W-:Y:S01]  /*238d0*/  F2FP.SATFINITE.E4M3.F32.PACK_AB_MERGE_C R14, RZ, R14, RZ ;  /* 0x0000000eff0e723e */ /* 0x000fe200048070ff */
[----:B------:R-:W-:Y:S01]  /*238e0*/  @!P1 STG.E.U8 desc[UR14][R26.64+0x10], R12 ;  /* 0x0000100c1a009986 */ /* 0x000fe2000c10110e */
[----:B------:R-:W-:-:S03]  /*238f0*/  ISETP.LT.OR P1, PT, R0, 0x1a, !P3 ;  /* 0x0000001a0000780c */ /* 0x000fc60005f21670 */
[----:B------:R-:W-:Y:S01]  /*23900*/  @!P5 STG.E.U8 desc[UR14][R26.64+0x11], R13 ;  /* 0x0000110d1a00d986 */ /* 0x000fe2000c10110e */
[----:B------:R-:W-:-:S03]  /*23910*/  ISETP.LT.OR P5, PT, R0, 0x19, !P2 ;  /* 0x000000190000780c */ /* 0x000fc600057a1670 */
[----:B------:R-:W-:Y:S01]  /*23920*/  @!P0 STG.E.U8 desc[UR14][R24.64+0x18], R14 ;  /* 0x0000180e18008986 */ /* 0x000fe2000c10110e */
[C---:B------:R-:W-:Y:S02]  /*23930*/  ISETP.LT.OR P0, PT, R0.reuse, 0x1a, !P2 ;  /* 0x0000001a0000780c */ /* 0x040fe40005701670 */
[----:B------:R-:W-:Y:S01]  /*23940*/  F2FP.SATFINITE.E4M3.F32.PACK_AB_MERGE_C R15, RZ, R15, RZ ;  /* 0x0000000fff0f723e */ /* 0x000fe200048070ff */
[----:B------:R-:W3:Y:S01]  /*23950*/  LDL.LU R32, [R1+0x210] ;  /* 0x0002100001207983 */ /* 0x000ee20000300800 */
[----:B------:R-:W-:Y:S02]  /*23960*/  F2FP.SATFINITE.E4M3.F32.PACK_AB_MERGE_C R16, RZ, R16, RZ ;  /* 0x00000010ff10723e */ /* 0x000fe400048070ff */
[----:B------:R-:W-:Y:S01]  /*23970*/  F2FP.SATFINITE.E4M3.F32.PACK_AB_MERGE_C R17, RZ, R17, RZ ;  /* 0x00000011ff11723e */ /* 0x000fe200048070ff */
[----:B------:R-:W-:Y:S01]  /*23980*/  @!P1 STG.E.U8 desc[UR14][R24.64+0x19], R15 ;  /* 0x0000190f18009986 */ /* 0x000fe2000c10110e */
[----:B------:R-:W-:-:S03]  /*23990*/  ISETP.LT.OR P1, PT, R0, 0x21, !P3 ;  /* 0x000000210000780c */ /* 0x000fc60005f21670 */
[----:B------:R-:W-:Y:S01]  /*239a0*/  @!P5 STG.E.U8 desc[UR14][R26.64+0x18], R16 ;  /* 0x000018101a00d986 */ /* 0x000fe2000c10110e */
[----:B------:R-:W-:-:S03]  /*239b0*/  ISETP.LT.OR P5, PT, R0, 0x22, !P3 ;  /* 0x000000220000780c */ /* 0x000fc60005fa1670 */
[----:B------:R-:W-:Y:S01]  /*239c0*/  @!P0 STG.E.U8 desc[UR14][R26.64+0x19], R17 ;  /* 0x000019111a008986 */ /* 0x000fe2000c10110e */
[----:B------:R-:W-:Y:S02]  /*239d0*/  ISETP.LT.OR P0, PT, R0, 0x21, !P2 ;  /* 0x000000210000780c */ /* 0x000fe40005701670 */
[----:B------:R-:W-:Y:S01]  /*239e0*/  F2FP.SATFINITE.E4M3.F32.PACK_AB_MERGE_C R18, RZ, R18, RZ ;  /* 0x00000012ff12723e */ /* 0x000fe200048070ff */
[----:B------:R-:W-:Y:S01]  /*239f0*/  FMUL R152, R152, UR20 ;  /* 0x0000001498987c20 */ /* 0x000fe20008400000 */
[----:B------:R-:W-:Y:S01]  /*23a00*/  F2FP.SATFINITE.E4M3.F32.PACK_AB_MERGE_C R19, RZ, R19, RZ ;  /* 0x00000013ff13723e */ /* 0x000fe200048070ff */
[----:B------:R-:W-:Y:S01]  /*23a10*/  FMUL R153, R153, UR20 ;  /* 0x0000001499997c20 */ /* 0x000fe20008400000 */
        /* <DEDUP_REMOVED lines=24> */
[C---:B------:R-:W-:Y:S02]  /*23ba0*/  ISETP.LT.OR P1, PT, R0.reuse, 0x32, !P3 ;  /* 0x000000320000780c */ /* 0x040fe40005f21670 */
[C---:B------:R-:W-:Y:S01]  /*23bb0*/  ISETP.LT.OR P6, PT, R0.reuse, 0x32, !P2 ;  /* 0x000000320000780c */ /* 0x040fe200057c1670 */
[----:B------:R-:W-:Y:S01]  /*23bc0*/  @!P5 STG.E.U8 desc[UR14][R26.64+0x29], R153 ;  /* 0x000029991a00d986 */ /* 0x000fe2000c10110e */
[----:B------:R-:W-:-:S03]  /*23bd0*/  ISETP.LT.OR P5, PT, R0, 0x31, !P2 ;  /* 0x000000310000780c */ /* 0x000fc600057a1670 */
[----:B------:R-:W-:Y:S01]  /*23be0*/  @!P0 STG.E.U8 desc[UR14][R24.64+0x30], R154 ;  /* 0x0000309a18008986 */ /* 0x000fe2000c10110e */
[----:B------:R-:W-:Y:S01]  /*23bf0*/  ISETP.LT.OR P0, PT, R0, 0x39, !P3 ;  /* 0x000000390000780c */ /* 0x000fe20005f01670 */
[----:B------:R-:W-:Y:S01]  /*23c00*/  FMUL R158, R158, UR20 ;  /* 0x000000149e9e7c20 */ /* 0x000fe20008400000 */
[----:B------:R-:W-:Y:S01]  /*23c10*/  F2FP.SATFINITE.E4M3.F32.PACK_AB_MERGE_C R155, RZ, R155, RZ ;  /* 0x0000009bff9b723e */ /* 0x000fe200048070ff */
[----:B------:R-:W-:Y:S01]  /*23c20*/  FMUL R159, R159, UR20 ;  /* 0x000000149f9f7c20 */ /* 0x000fe20008400000 */
        /* <DEDUP_REMOVED lines=36> */
[----:B0-----:R-:W-:Y:S01]  /*23e70*/  F2FP.SATFINITE.E4M3.F32.PACK_AB_MERGE_C R3, RZ, R166, RZ ;  /* 0x000000a6ff03723e */ /* 0x001fe200048070ff */
[----:B------:R-:W-:Y:S01]  /*23e80*/  @!P1 STG.E.U8 desc[UR14][R24.64+0x41], R163 ;  /* 0x000041a318009986 */ /* 0x000fe2000c10110e */
[----:B------:R-:W-:-:S03]  /*23e90*/  ISETP.LT.OR P1, PT, R0, 0x4a, !P3 ;  /* 0x0000004a0000780c */ /* 0x000fc60005f21670 */
[----:B------:R-:W-:Y:S01]  /*23ea0*/  @!P5 STG.E.U8 desc[UR14][R26.64+0x40], R164 ;  /* 0x000040a41a00d986 */ /* 0x000fe2000c10110e */
[----:B------:R-:W-:-:S03]  /*23eb0*/  ISETP.LT.OR P5, PT, R0, 0x49, !P2 ;  /* 0x000000490000780c */ /* 0x000fc600057a1670 */
[----:B------:R-:W-:Y:S01]  /*23ec0*/  @!P6 STG.E.U8 desc[UR14][R26.64+0x41], R165 ;  /* 0x000041a51a00e986 */ /* 0x000fe2000c10110e */
[----:B------:R-:W-:-:S03]  /*23ed0*/  ISETP.LT.OR P6, PT, R0, 0x4a, !P2 ;  /* 0x0000004a0000780c */ /* 0x000fc600057c1670 */
[----:B------:R0:W-:Y:S01]  /*23ee0*/  @!P0 STG.E.U8 desc[UR14][R24.64+0x48], R3 ;  /* 0x0000480318008986 */ /* 0x0001e2000c10110e */
[----:B------:R-:W-:Y:S01]  /*23ef0*/  ISETP.LT.OR P0, PT, R0, 0x51, !P3 ;  /* 0x000000510000780c */ /* 0x000fe20005f01670 */
[----:B------:R-:W-:Y:S01]  /*23f00*/  FMUL R170, R170, UR20 ;  /* 0x00000014aaaa7c20 */ /* 0x000fe20008400000 */
[----:B------:R-:W-:Y:S01]  /*23f10*/  F2FP.SATFINITE.E4M3.F32.PACK_AB_MERGE_C R167, RZ, R167, RZ ;  /* 0x000000a7ffa7723e */ /* 0x000fe200048070ff */
[----:B------:R-:W-:Y:S01]  /*23f20*/  FMUL R171, R171, UR20 ;  /* 0x00000014abab7c20 */ /* 0x000fe20008400000 */
[----:B-1----:R-:W-:Y:S01]  /*23f30*/  F2FP.SATFINITE.E4M3.F32.PACK_AB_MERGE_C R5, RZ, R168, RZ ;  /* 0x000000a8ff05723e */ /* 0x002fe200048070ff */
[----:B------:R-:W-:Y:S01]  /*23f40*/  FMUL R172, R172, UR20 ;  /* 0x00000014acac7c20 */ /* 0x000fe20008400000 */
[----:B------:R-:W-:Y:S01]  /*23f50*/  F2FP.SATFINITE.E4M3.F32.PACK_AB_MERGE_C R169, RZ, R169, RZ ;  /* 0x000000a9ffa9723e */ /* 0x000fe200048070ff */
[----:B------:R-:W-:Y:S01]  /*23f60*/  @!P1 STG.E.U8 desc[UR14][R24.64+0x49], R167 ;  /* 0x000049a718009986 */ /* 0x000fe2000c10110e */
[----:B0-----:R-:W-:-:S03]  /*23f70*/  F2FP.SATFINITE.E4M3.F32.PACK_AB_MERGE_C R3, RZ, R170, RZ ;  /* 0x000000aaff03723e */ /* 0x001fc600048070ff */
[----:B------:R0:W-:Y:S01]  /*23f80*/  @!P5 STG.E.U8 desc[UR14][R26.64+0x48], R5 ;  /* 0x000048051a00d986 */ /* 0x0001e2000c10110e */
[C---:B------:R-:W-:Y:S02]  /*23f90*/  ISETP.LT.OR P1, PT, R0.reuse, 0x52, !P3 ;  /* 0x000000520000780c */ /* 0x040fe40005f21670 */
[C---:B------:R-:W-:Y:S01]  /*23fa0*/  ISETP.LT.OR P5, PT, R0.reuse, 0x51, !P2 ;  /* 0x000000510000780c */ /* 0x040fe200057a1670 */
[----:B------:R-:W-:Y:S01]  /*23fb0*/  @!P6 STG.E.U8 desc[UR14][R26.64+0x49], R169 ;  /* 0x000049a91a00e986 */ /* 0x000fe2000c10110e */
[----:B------:R-:W-:-:S03]  /*23fc0*/  ISETP.LT.OR P6, PT, R0, 0x52, !P2 ;  /* 0x000000520000780c */ /* 0x000fc600057c1670 */
[----:B------:R1:W-:Y:S01]  /*23fd0*/  @!P0 STG.E.U8 desc[UR14][R24.64+0x50], R3 ;  /* 0x0000500318008986 */ /* 0x0003e2000c10110e */
[----:B------:R-:W-:Y:S01]  /*23fe0*/  ISETP.LT.OR P0, PT, R0, 0x59, !P3 ;  /* 0x000000590000780c */ /* 0x000fe20005f01670 */
[----:B------:R-:W-:Y:S01]  /*23ff0*/  FMUL R173, R173, UR20 ;  /* 0x00000014adad7c20 */ /* 0x000fe20008400000 */
[----:B------:R-:W-:Y:S01]  /*24000*/  FMUL R174, R174, UR20 ;  /* 0x00000014aeae7c20 */ /* 0x000fe20008400000 */
[----:B------:R-:W-:Y:S01]  /*24010*/  F2FP.SATFINITE.E4M3.F32.PACK_AB_MERGE_C R171, RZ, R171, RZ ;  /* 0x000000abffab723e */ /* 0x000fe200048070ff */
[----:B------:R-:W-:Y:S01]  /*24020*/  FMUL R175, R175, UR20 ;  /* 0x00000014afaf7c20 */ /* 0x000fe20008400000 */
[----:B0-----:R-:W-:Y:S01]  /*24030*/  F2FP.SATFINITE.E4M3.F32.PACK_AB_MERGE_C R5, RZ, R172, RZ ;  /* 0x000000acff05723e */ /* 0x001fe200048070ff */
[----:B------:R-:W-:Y:S01]  /*24040*/  FMUL R176, R176, UR20 ;  /* 0x00000014b0b07c20 */ /* 0x000fe20008400000 */
[----:B------:R-:W-:Y:S01]  /*24050*/  F2FP.SATFINITE.E4M3.F32.PACK_AB_MERGE_C R173, RZ, R173, RZ ;  /* 0x000000adffad723e */ /* 0x000fe200048070ff */
[----:B------:R-:W-:Y:S01]  /*24060*/  @!P1 STG.E.U8 desc[UR14][R24.64+0x51], R171 ;  /* 0x000051ab18009986 */ /* 0x000fe2000c10110e */
[----:B-1----:R-:W-:-:S03]  /*24070*/  F2FP.SATFINITE.E4M3.F32.PACK_AB_MERGE_C R3, RZ, R174, RZ ;  /* 0x000000aeff03723e */ /* 0x002fc600048070ff */
        /* <DEDUP_REMOVED lines=220> */
[----:B------:R-:W3:Y:S01]  /*24e40*/  LDL.LU R38, [R1+0x214] ;  /* 0x0002140001267983 */ /* 0x000ee20000300800 */
[----:B------:R-:W-:Y:S02]  /*24e50*/  F2FP.SATFINITE.E4M3.F32.PACK_AB_MERGE_C R229, RZ, R229, RZ ;  /* 0x000000e5ffe5723e */ /* 0x000fe400048070ff */
[----:B-1----:R-:W-:Y:S01]  /*24e60*/  F2FP.SATFINITE.E4M3.F32.PACK_AB_MERGE_C R3, RZ, R230, RZ ;  /* 0x000000e6ff03723e */ /* 0x002fe200048070ff */
[----:B------:R-:W-:Y:S01]  /*24e70*/  @!P1 STG.E.U8 desc[UR14][R24.64+0xc1], R227 ;  /* 0x0000c1e318009986 */ /* 0x000fe2000c10110e */
[----:B------:R-:W-:-:S03]  /*24e80*/  ISETP.LT.OR P1, PT, R0, 0xca, !P3 ;  /* 0x000000ca0000780c */ /* 0x000fc60005f21670 */
[----:B------:R0:W-:Y:S01]  /*24e90*/  @!P5 STG.E.U8 desc[UR14][R26.64+0xc0], R5 ;  /* 0x0000c0051a00d986 */ /* 0x0001e2000c10110e */
[----:B------:R-:W-:-:S03]  /*24ea0*/  ISETP.LT.OR P5, PT, R0, 0xc9, !P2 ;  /* 0x000000c90000780c */ /* 0x000fc600057a1670 */
[----:B------:R-:W-:Y:S01]  /*24eb0*/  @!P6 STG.E.U8 desc[UR14][R26.64+0xc1], R229 ;  /* 0x0000c1e51a00e986 */ /* 0x000fe2000c10110e */
[----:B------:R-:W-:-:S03]  /*24ec0*/  ISETP.LT.OR P6, PT, R0, 0xca, !P2 ;  /* 0x000000ca0000780c */ /* 0x000fc600057c1670 */
[----:B------:R3:W-:Y:S01]  /*24ed0*/  @!P0 STG.E.U8 desc[UR14][R24.64+0xc8], R3 ;  /* 0x0000c80318008986 */ /* 0x0007e2000c10110e */
[----:B------:R-:W-:Y:S01]  /*24ee0*/  ISETP.LT.OR P0, PT, R0, 0xd1, !P3 ;  /* 0x000000d10000780c */ /* 0x000fe20005f01670 */
[----:B------:R-:W-:Y:S01]  /*24ef0*/  FMUL R232, R232, UR20 ;  /* 0x00000014e8e87c20 */ /* 0x000fe20008400000 */
[----:B------:R-:W-:Y:S01]  /*24f00*/  FMUL R233, R233, UR20 ;  /* 0x00000014e9e97c20 */ /* 0x000fe20008400000 */
[----:B------:R-:W3:Y:S01]  /*24f10*/  LDL.LU R37, [R1+0x218] ;  /* 0x0002180001257983 */ /* 0x000ee20000300800 */
[----:B------:R-:W-:Y:S01]  /*24f20*/  FMUL R234, R234, UR20 ;  /* 0x00000014eaea7c20 */ /* 0x000fe20008400000 */
[----:B------:R-:W-:Y:S02]  /*24f30*/  F2FP.SATFINITE.E4M3.F32.PACK_AB_MERGE_C R231, RZ, R231, RZ ;  /* 0x000000e7ffe7723e */ /* 0x000fe400048070ff */
[----:B------:R-:W3:Y:S01]  /*24f40*/  LDL.LU R36, [R1+0x21c] ;  /* 0x00021c0001247983 */ /* 0x000ee20000300800 */
[----:B0-----:R-:W-:Y:S01]  /*24f50*/  F2FP.SATFINITE.E4M3.F32.PACK_AB_MERGE_C R5, RZ, R232, RZ ;  /* 0x000000e8ff05723e */ /* 0x001fe200048070ff */
[----:B--2---:R-:W-:Y:S01]  /*24f60*/  FMUL R2, R40, UR20 ;  /* 0x0000001428027c20 */ /* 0x004fe20008400000 */
[----:B------:R-:W-:Y:S01]  /*24f70*/  F2FP.SATFINITE.E4M3.F32.PACK_AB_MERGE_C R233, RZ, R233, RZ ;  /* 0x000000e9ffe9723e */ /* 0x000fe200048070ff */
[----:B----4-:R-:W-:Y:S01]  /*24f80*/  FMUL R4, R35, UR20 ;  /* 0x0000001423047c20 */ /* 0x010fe20008400000 */
[----:B------:R-:W-:Y:S01]  /*24f90*/  F2FP.SATFINITE.E4M3.F32.PACK_AB_MERGE_C R7, RZ, R234, RZ ;  /* 0x000000eaff07723e */ /* 0x000fe200048070ff */
[----:B------:R-:W2:Y:S01]  /*24fa0*/  LDL.LU R35, [R1+0x220] ;  /* 0x0002200001237983 */ /* 0x000ea20000300800 */
[----:B------:R-:W-:Y:S01]  /*24fb0*/  FMUL R235, R235, UR20 ;  /* 0x00000014ebeb7c20 */ /* 0x000fe20008400000 */
[----:B------:R-:W-:Y:S01]  /*24fc0*/  FMUL R236, R236, UR20 ;  /* 0x00000014ecec7c20 */ /* 0x000fe20008400000 */
[----:B---3--:R-:W-:Y:S01]  /*24fd0*/  FMUL R3, R39, UR20 ;  /* 0x0000001427037c20 */ /* 0x008fe20008400000 */
[----:B------:R-:W-:Y:S01]  /*24fe0*/  @!P1 STG.E.U8 desc[UR14][R24.64+0xc9], R231 ;  /* 0x0000c9e718009986 */ /* 0x000fe2000c10110e */
[C---:B------:R-:W-:Y:S01]  /*24ff0*/  ISETP.LT.OR P1, PT, R0.reuse, 0xd2, !P3 ;  /* 0x000000d20000780c */ /* 0x040fe20005f21670 */
[----:B------:R-:W-:Y:S01]  /*25000*/  FMUL R237, R237, UR20 ;  /* 0x00000014eded7c20 */ /* 0x000fe20008400000 */
[----:B------:R-:W-:Y:S01]  /*25010*/  F2FP.SATFINITE.E4M3.F32.PACK_AB_MERGE_C R235, RZ, R235, RZ ;  /* 0x000000ebffeb723e */ /* 0x000fe200048070ff */
[----:B------:R0:W-:Y:S01]  /*25020*/  @!P5 STG.E.U8 desc[UR14][R26.64+0xc8], R5 ;  /* 0x0000c8051a00d986 */ /* 0x0001e2000c10110e */
[----:B------:R-:W-:-:S02]  /*25030*/  ISETP.LT.OR P5, PT, R0, 0xd1, !P2 ;  /* 0x000000d10000780c */ /* 0x000fc400057a1670 */
[----:B------:R-:W-:Y:S01]  /*25040*/  F2FP.SATFINITE.E4M3.F32.PACK_AB_MERGE_C R9, RZ, R236, RZ ;  /* 0x000000ecff09723e */ /* 0x000fe200048070ff */
[----:B------:R-:W-:Y:S01]  /*25050*/  @!P6 STG.E.U8 desc[UR14][R26.64+0xc9], R233 ;  /* 0x0000c9e91a00e986 */ /* 0x000fe2000c10110e */
[C---:B------:R-:W-:Y:S02]  /*25060*/  ISETP.LT.OR P6, PT, R0.reuse, 0xd2, !P2 ;  /* 0x000000d20000780c */ /* 0x040fe400057c1670 */
[----:B------:R-:W-:Y:S01]  /*25070*/  F2FP.SATFINITE.E4M3.F32.PACK_AB_MERGE_C R237, RZ, R237, RZ ;  /* 0x000000edffed723e */ /* 0x000fe200048070ff */
[----:B------:R1:W-:Y:S01]  /*25080*/  @!P0 STG.E.U8 desc[UR14][R24.64+0xd0], R7 ;  /* 0x0000d00718008986 */ /* 0x0003e2000c10110e */
[C---:B------:R-:W-:Y:S01]  /*25090*/  ISETP.LT.OR P0, PT, R0.reuse, 0xd9, !P3 ;  /* 0x000000d90000780c */ /* 0x040fe20005f01670 */
[----:B0-----:R-:W-:Y:S02]  /*250a0*/  FMUL R5, R33, UR20 ;  /* 0x0000001421057c20 */ /* 0x001fe40008400000 */
[----:B------:R-:W-:Y:S01]  /*250b0*/  @!P1 STG.E.U8 desc[UR14][R24.64+0xd1], R235 ;  /* 0x0000d1eb18009986 */ /* 0x000fe2000c10110e */
[----:B------:R-:W-:-:S03]  /*250c0*/  ISETP.LT.OR P1, PT, R0, 0xda, !P3 ;  /* 0x000000da0000780c */ /* 0x000fc60005f21670 */
[----:B------:R-:W3:Y:S01]  /*250d0*/  LDL.LU R33, [R1+0x224] ;  /* 0x0002240001217983 */ /* 0x000ee20000300800 */
[----:B-1----:R-:W-:Y:S01]  /*250e0*/  F2FP.SATFINITE.E4M3.F32.PACK_AB_MERGE_C R7, RZ, R2, RZ ;  /* 0x00000002ff07723e */ /* 0x002fe200048070ff */
[----:B------:R-:W-:Y:S02]  /*250f0*/  FMUL R2, R32, UR20 ;  /* 0x0000001420027c20 */ /* 0x000fe40008400000 */
[----:B------:R-:W4:Y:S04]  /*25100*/  LDL.LU R40, [R1+0x228] ;  /* 0x0002280001287983 */ /* 0x000f280000300800 */
[----:B------:R-:W4:Y:S04]  /*25110*/  LDL.LU R32, [R1+0x22c] ;  /* 0x00022c0001207983 */ /* 0x000f280000300800 */
[----:B------:R-:W4:Y:S01]  /*25120*/  LDL.LU R39, [R1+0x230] ;  /* 0x0002300001277983 */ /* 0x000f220000300800 */
[----:B------:R-:W-:-:S03]  /*25130*/  F2FP.SATFINITE.E4M3.F32.PACK_AB_MERGE_C R11, RZ, R4, RZ ;  /* 0x00000004ff0b723e */ /* 0x000fc600048070ff */
[----:B------:R0:W-:Y:S01]  /*25140*/  @!P5 STG.E.U8 desc[UR14][R26.64+0xd0], R9 ;  /* 0x0000d0091a00d986 */ /* 0x0001e2000c10110e */
[C---:B------:R-:W-:Y:S02]  /*25150*/  ISETP.LT.OR P5, PT, R0.reuse, 0xd9, !P2 ;  /* 0x000000d90000780c */ /* 0x040fe400057a1670 */
[----:B------:R-:W-:Y:S01]  /*25160*/  F2FP.SATFINITE.E4M3.F32.PACK_AB_MERGE_C R13, RZ, R5, RZ ;  /* 0x00000005ff0d723e */ /* 0x000fe200048070ff */
[----:B------:R-:W-:Y:S01]  /*25170*/  @!P6 STG.E.U8 desc[UR14][R26.64+0xd1], R237 ;  /* 0x0000d1ed1a00e986 */ /* 0x000fe2000c10110e */
[----:B------:R-:W-:Y:S02]  /*25180*/  ISETP.LT.OR P6, PT, R0, 0xda, !P2 ;  /* 0x000000da0000780c */ /* 0x000fe400057c1670 */
[----:B0-----:R-:W-:Y:S01]  /*25190*/  F2FP.SATFINITE.E4M3.F32.PACK_AB_MERGE_C R9, RZ, R3, RZ ;  /* 0x00000003ff09723e */ /* 0x001fe200048070ff */
[----:B------:R0:W-:Y:S04]  /*251a0*/  @!P0 STG.E.U8 desc[UR14][R24.64+0xd8], R7 ;  /* 0x0000d80718008986 */ /* 0x0001e8000c10110e */
[----:B------:R1:W-:Y:S01]  /*251b0*/  @!P1 STG.E.U8 desc[UR14][R24.64+0xd9], R9 ;  /* 0x0000d90918009986 */ /* 0x0003e2000c10110e */
[----:B0-----:R-:W-:-:S03]  /*251c0*/  F2FP.SATFINITE.E4M3.F32.PACK_AB_MERGE_C R7, RZ, R2, RZ ;  /* 0x00000002ff07723e */ /* 0x001fc600048070ff */
[----:B------:R0:W-:Y:S01]  /*251d0*/  @!P5 STG.E.U8 desc[UR14][R26.64+0xd8], R11 ;  /* 0x0000d80b1a00d986 */ /* 0x0001e2000c10110e */
[----:B------:R-:W-:-:S03]  /*251e0*/  FMUL R3, R38, UR20 ;  /* 0x0000001426037c20 */ /* 0x000fc60008400000 */
[----:B------:R-:W4:Y:S02]  /*251f0*/  LDL.LU R38, [R1+0x234] ;  /* 0x0002340001267983 */ /* 0x000f240000300800 */
[----:B-1----:R-:W-:Y:S01]  /*25200*/  F2FP.SATFINITE.E4M3.F32.PACK_AB_MERGE_C R9, RZ, R3, RZ ;  /* 0x00000003ff09723e */ /* 0x002fe200048070ff */
[----:B------:R-:W-:Y:S02]  /*25210*/  FMUL R4, R37, UR20 ;  /* 0x0000001425047c20 */ /* 0x000fe40008400000 */
[----:B------:R-:W4:Y:S01]  /*25220*/  LDL.LU R37, [R1+0x238] ;  /* 0x0002380001257983 */ /* 0x000f220000300800 */
[----:B------:R-:W-:-:S03]  /*25230*/  FMUL R5, R36, UR20 ;  /* 0x0000001424057c20 */ /* 0x000fc60008400000 */
[----:B------:R-:W4:Y:S01]  /*25240*/  LDL.LU R36, [R1+0x23c] ;  /* 0x00023c0001247983 */ /* 0x000f220000300800 */
[----:B--2---:R-:W-:-:S03]  /*25250*/  FMUL R2, R35, UR20 ;  /* 0x0000001423027c20 */ /* 0x004fc60008400000 */
[----:B------:R-:W2:Y:S01]  /*25260*/  LDL.LU R35, [R1+0x240] ;  /* 0x0002400001237983 */ /* 0x000ea20000300800 */
[----:B0-----:R-:W-:Y:S01]  /*25270*/  F2FP.SATFINITE.E4M3.F32.PACK_AB_MERGE_C R11, RZ, R4, RZ ;  /* 0x00000004ff0b723e */ /* 0x001fe200048070ff */
[----:B---3--:R-:W-:Y:S02]  /*25280*/  FMUL R3, R33, UR20 ;  /* 0x0000001421037c20 */ /* 0x008fe40008400000 */
[----:B------:R-:W3:Y:S01]  /*25290*/  LDL.LU R33, [R1+0x244] ;  /* 0x0002440001217983 */ /* 0x000ee20000300800 */
[----:B----4-:R-:W-:-:S03]  /*252a0*/  FMUL R4, R32, UR20 ;  /* 0x0000001420047c20 */ /* 0x010fc60008400000 */
[----:B------:R-:W4:Y:S04]  /*252b0*/  LDL.LU R32, [R1+0x248] ;  /* 0x0002480001207983 */ /* 0x000f280000300800 */
[----:B------:R0:W-:Y:S01]  /*252c0*/  @!P6 STG.E.U8 desc[UR14][R26.64+0xd9], R13 ;  /* 0x0000d90d1a00e986 */ /* 0x0001e2000c10110e */
[C---:B------:R-:W-:Y:S02]  /*252d0*/  ISETP.LT.OR P6, PT, R0.reuse, 0xe2, !P3 ;  /* 0x000000e20000780c */ /* 0x040fe40005fc1670 */
[C---:B------:R-:W-:Y:S02]  /*252e0*/  ISETP.LT.OR P5, PT, R0.reuse, 0xe1, !P3 ;  /* 0x000000e10000780c */ /* 0x040fe40005fa1670 */
[C---:B------:R-:W-:Y:S02]  /*252f0*/  ISETP.LT.OR P0, PT, R0.reuse, 0xe1, !P2 ;  /* 0x000000e10000780c */ /* 0x040fe40005701670 */
[----:B------:R-:W-:-:S02]  /*25300*/  ISETP.LT.OR P1, PT, R0, 0xe2, !P2 ;  /* 0x000000e20000780c */ /* 0x000fc40005721670 */
[----:B------:R-:W-:-:S05]  /*25310*/  F2FP.SATFINITE.E4M3.F32.PACK_AB_MERGE_C R5, RZ, R5, RZ ;  /* 0x00000005ff05723e */ /* 0x000fca00048070ff */
[----:B------:R-:W-:Y:S01]  /*25320*/  @!P6 STG.E.U8 desc[UR14][R24.64+0xe1], R9 ;  /* 0x0000e1091800e986 */ /* 0x000fe2000c10110e */
[----:B------:R-:W-:Y:S02]  /*25330*/  ISETP.LT.OR P6, PT, R0, 0xe9, !P3 ;  /* 0x000000e90000780c */ /* 0x000fe40005fc1670 */
[----:B0-----:R-:W-:Y:S01]  /*25340*/  F2FP.SATFINITE.E4M3.F32.PACK_AB_MERGE_C R13, RZ, R2, RZ ;  /* 0x00000002ff0d723e */ /* 0x001fe200048070ff */
[----:B------:R-:W-:Y:S01]  /*25350*/  FMUL R2, R40, UR20 ;  /* 0x0000001428027c20 */ /* 0x000fe20008400000 */
[----:B------:R0:W-:Y:S01]  /*25360*/  @!P5 STG.E.U8 desc[UR14][R24.64+0xe0], R7 ;  /* 0x0000e0071800d986 */ /* 0x0001e2000c10110e */
[----:B------:R-:W-:-:S03]  /*25370*/  ISETP.LT.OR P5, PT, R0, 0xea, !P2 ;  /* 0x000000ea0000780c */ /* 0x000fc600057a1670 */
[----:B------:R-:W-:Y:S01]  /*25380*/  @!P0 STG.E.U8 desc[UR14][R26.64+0xe0], R11 ;  /* 0x0000e00b1a008986 */ /* 0x000fe2000c10110e */
[----:B------:R-:W-:-:S03]  /*25390*/  ISETP.LT.OR P0, PT, R0, 0xea, !P3 ;  /* 0x000000ea0000780c */ /* 0x000fc60005f01670 */
[----:B------:R1:W-:Y:S01]  /*253a0*/  @!P1 STG.E.U8 desc[UR14][R26.64+0xe1], R5 ;  /* 0x0000e1051a009986 */ /* 0x0003e2000c10110e */
[----:B------:R-:W-:-:S03]  /*253b0*/  ISETP.LT.OR P1, PT, R0, 0xe9, !P2 ;  /* 0x000000e90000780c */ /* 0x000fc60005721670 */
[----:B------:R-:W4:Y:S01]  /*253c0*/  LDL.LU R40, [R1+0x24c] ;  /* 0x00024c0001287983 */ /* 0x000f220000300800 */
[----:B0-----:R-:W-:-:S03]  /*253d0*/  F2FP.SATFINITE.E4M3.F32.PACK_AB_MERGE_C R7, RZ, R3, RZ ;  /* 0x00000003ff07723e */ /* 0x001fc600048070ff */
[----:B------:R-:W-:Y:S01]  /*253e0*/  @!P6 STG.E.U8 desc[UR14][R24.64+0xe8], R13 ;  /* 0x0000e80d1800e986 */ /* 0x000fe2000c10110e */
[----:B-1----:R-:W-:Y:S01]  /*253f0*/  F2FP.SATFINITE.E4M3.F32.PACK_AB_MERGE_C R5, RZ, R2, RZ ;  /* 0x00000002ff05723e */ /* 0x002fe200048070ff */
[----:B------:R-:W-:Y:S02]  /*25400*/  FMUL R2, R39, UR20 ;  /* 0x0000001427027c20 */ /* 0x000fe40008400000 */
[----:B------:R-:W4:Y:S01]  /*25410*/  LDL.LU R39, [R1+0x250] ;  /* 0x0002500001277983 */ /* 0x000f220000300800 */
[----:B------:R-:W-:Y:S02]  /*25420*/  ISETP.LT.OR P6, PT, R0, 0xf1, !P3 ;  /* 0x000000f10000780c */ /* 0x000fe40005fc1670 */
[----:B------:R-:W-:Y:S02]  /*25430*/  F2FP.SATFINITE.E4M3.F32.PACK_AB_MERGE_C R9, RZ, R4, RZ ;  /* 0x00000004ff09723e */ /* 0x000fe400048070ff */
[----:B------:R-:W-:Y:S01]  /*25440*/  F2FP.SATFINITE.E4M3.F32.PACK_AB_MERGE_C R11, RZ, R2, RZ ;  /* 0x00000002ff0b723e */ /* 0x000fe200048070ff */
[----:B------:R0:W-:Y:S04]  /*25450*/  @!P0 STG.E.U8 desc[UR14][R24.64+0xe9], R7 ;  /* 0x0000e90718008986 */ /* 0x0001e8000c10110e */
[----:B------:R1:W-:Y:S04]  /*25460*/  @!P5 STG.E.U8 desc[UR14][R26.64+0xe9], R9 ;  /* 0x0000e9091a00d986 */ /* 0x0003e8000c10110e */
[----:B------:R-:W-:Y:S04]  /*25470*/  @!P1 STG.E.U8 desc[UR14][R26.64+0xe8], R5 ;  /* 0x0000e8051a009986 */ /* 0x000fe8000c10110e */
[----:B------:R2:W-:Y:S01]  /*25480*/  @!P6 STG.E.U8 desc[UR14][R24.64+0xf0], R11 ;  /* 0x0000f00b1800e986 */ /* 0x0005e2000c10110e */
[----:B------:R-:W-:-:S03]  /*25490*/  FMUL R3, R38, UR20 ;  /* 0x0000001426037c20 */ /* 0x000fc60008400000 */
[----:B------:R-:W4:Y:S02]  /*254a0*/  LDL.LU R38, [R1+0x254] ;  /* 0x0002540001267983 */ /* 0x000f240000300800 */
[----:B0-----:R-:W-:Y:S01]  /*254b0*/  F2FP.SATFINITE.E4M3.F32.PACK_AB_MERGE_C R7, RZ, R3, RZ ;  /* 0x00000003ff07723e */ /* 0x001fe200048070ff */
[----:B------:R-:W-:Y:S02]  /*254c0*/  FMUL R4, R37, UR20 ;  /* 0x0000001425047c20 */ /* 0x000fe40008400000 */
[----:B------:R-:W4:Y:S01]  /*254d0*/  LDL.LU R37, [R1+0x258] ;  /* 0x0002580001257983 */ /* 0x000f220000300800 */
[----:B------:R-:W-:-:S03]  /*254e0*/  FMUL R2, R36, UR20 ;  /* 0x0000001424027c20 */ /* 0x000fc60008400000 */
[----:B------:R-:W4:Y:S02]  /*254f0*/  LDL.LU R36, [R1+0x25c] ;  /* 0x00025c0001247983 */ /* 0x000f240000300800 */
[----:B-1----:R-:W-:Y:S01]  /*25500*/  F2FP.SATFINITE.E4M3.F32.PACK_AB_MERGE_C R9, RZ, R2, RZ ;  /* 0x00000002ff09723e */ /* 0x002fe200048070ff */
[----:B--2---:R-:W-:Y:S02]  /*25510*/  FMUL R2, R35, UR20 ;  /* 0x0000001423027c20 */ /* 0x004fe40008400000 */
[----:B------:R-:W2:Y:S03]  /*25520*/  LDL.LU R35, [R1+0x260] ;  /* 0x0002600001237983 */ /* 0x000ea60000300800 */
[----:B------:R-:W-:Y:S01]  /*25530*/  F2FP.SATFINITE.E4M3.F32.PACK_AB_MERGE_C R11, RZ, R2, RZ ;  /* 0x00000002ff0b723e */ /* 0x000fe200048070ff */
[----:B---3--:R-:W-:Y:S02]  /*25540*/  FMUL R3, R33, UR20 ;  /* 0x0000001421037c20 */ /* 0x008fe40008400000 */
[----:B------:R-:W3:Y:S01]  /*25550*/  LDL.LU R33, [R1+0x264] ;  /* 0x0002640001217983 */ /* 0x000ee20000300800 */
[----:B----4-:R-:W-:-:S03]  /*25560*/  FMUL R2, R32, UR20 ;  /* 0x0000001420027c20 */ /* 0x010fc60008400000 */
[----:B------:R-:W4:Y:S01]  /*25570*/  LDL.LU R32, [R1+0x268] ;  /* 0x0002680001207983 */ /* 0x000f220000300800 */
[C---:B------:R-:W-:Y:S02]  /*25580*/  ISETP.LT.OR P0, PT, R0.reuse, 0xf2, !P3 ;  /* 0x000000f20000780c */ /* 0x040fe40005f01670 */
[C---:B------:R-:W-:Y:S02]  /*25590*/  ISETP.LT.OR P5, PT, R0.reuse, 0xf2, !P2 ;  /* 0x000000f20000780c */ /* 0x040fe400057a1670 */
[C---:B------:R-:W-:Y:S02]  /*255a0*/  ISETP.LT.OR P1, PT, R0.reuse, 0xf1, !P2 ;  /* 0x000000f10000780c */ /* 0x040fe40005721670 */
[----:B------:R-:W-:Y:S02]  /*255b0*/  ISETP.LT.OR P6, PT, R0, 0xf9, !P3 ;  /* 0x000000f90000780c */ /* 0x000fe40005fc1670 */
[----:B------:R-:W-:Y:S02]  /*255c0*/  F2FP.SATFINITE.E4M3.F32.PACK_AB_MERGE_C R13, RZ, R3, RZ ;  /* 0x00000003ff0d723e */ /* 0x000fe400048070ff */
[----:B------:R-:W-:-:S03]  /*255d0*/  F2FP.SATFINITE.E4M3.F32.PACK_AB_MERGE_C R5, RZ, R4, RZ ;  /* 0x00000004ff05723e */ /* 0x000fc600048070ff */
[----:B------:R0:W-:Y:S01]  /*255e0*/  @!P0 STG.E.U8 desc[UR14][R24.64+0xf1], R7 ;  /* 0x0000f10718008986 */ /* 0x0001e2000c10110e */
[----:B------:R-:W-:-:S03]  /*255f0*/  ISETP.LT.OR P3, PT, R0, 0xfa, !P3 ;  /* 0x000000fa0000780c */ /* 0x000fc60005f61670 */
[----:B------:R1:W-:Y:S01]  /*25600*/  @!P5 STG.E.U8 desc[UR14][R26.64+0xf1], R9 ;  /* 0x0000f1091a00d986 */ /* 0x0003e2000c10110e */
[----:B------:R-:W-:Y:S02]  /*25610*/  ISETP.LT.OR P5, PT, R0, 0xf9, !P2 ;  /* 0x000000f90000780c */ /* 0x000fe400057a1670 */
[----:B0-----:R-:W-:Y:S01]  /*25620*/  F2FP.SATFINITE.E4M3.F32.PACK_AB_MERGE_C R7, RZ, R2, RZ ;  /* 0x00000002ff07723e */ /* 0x001fe200048070ff */
[----:B------:R-:W-:Y:S01]  /*25630*/  @!P1 STG.E.U8 desc[UR14][R26.64+0xf0], R5 ;  /* 0x0000f0051a009986 */ /* 0x000fe2000c10110e */
[----:B------:R-:W-:-:S03]  /*25640*/  FMUL R2, R40, UR20 ;  /* 0x0000001428027c20 */ /* 0x000fc60008400000 */
[----:B------:R-:W4:Y:S01]  /*25650*/  LDL.LU R40, [R1+0x26c] ;  /* 0x00026c0001287983 */ /* 0x000f220000300800 */
[----:B------:R-:W-:-:S03]  /*25660*/  FMUL R3, R39, UR20 ;  /* 0x0000001427037c20 */ /* 0x000fc60008400000 */
[----:B------:R-:W4:Y:S01]  /*25670*/  LDL.LU R39, [R1+0x270] ;  /* 0x0002700001277983 */ /* 0x000f220000300800 */
[----:B-1----:R-:W-:-:S03]  /*25680*/  F2FP.SATFINITE.E4M3.F32.PACK_AB_MERGE_C R9, RZ, R2, RZ ;  /* 0x00000002ff09723e */ /* 0x002fc600048070ff */
        /* <DEDUP_REMOVED lines=17> */
[----:B------:R-:W4:Y:S01]  /*257a0*/  LDL.LU R32, [R1+0x288] ;  /* 0x0002880001207983 */ /* 0x000f220000300800 */
[----:B------:R-:W-:Y:S02]  /*257b0*/  ISETP.GE.AND P1, PT, R34, 0x81, PT ;  /* 0x000000812200780c */ /* 0x000fe40003f26270 */
[C---:B------:R-:W-:Y:S02]  /*257c0*/  ISETP.LT.OR P2, PT, R0.reuse, 0xfa, !P2 ;  /* 0x000000fa0000780c */ /* 0x040fe40005741670 */
[C---:B------:R-:W-:Y:S02]  /*257d0*/  ISETP.LT.OR P6, PT, R0.reuse, 0x1, !P1 ;  /* 0x000000010000780c */ /* 0x040fe40004fc1670 */
[----:B------:R-:W-:Y:S02]  /*257e0*/  ISETP.LT.OR P3, PT, R0, 0x2, !P1 ;  /* 0x000000020000780c */ /* 0x000fe40004f61670 */
[----:B------:R-:W-:-:S07]  /*257f0*/  ISETP.GE.AND P0, PT, R34, 0x89, PT ;  /* 0x000000892200780c */ /* 0x000fce0003f06270 */
[----:B------:R0:W-:Y:S04]  /*25800*/  @!P2 STG.E.U8 desc[UR14][R26.64+0xf9], R9 ;  /* 0x0000f9091a00a986 */ /* 0x0001e8000c10110e */
[----:B------:R-:W-:Y:S01]  /*25810*/  @!P6 STG.E.U8 desc[UR14][R30.64], R11 ;  /* 0x0000000b1e00e986 */ /* 0x000fe2000c10110e */
[C---:B------:R-:W-:Y:S02]  /*25820*/  ISETP.LT.OR P6, PT, R0.reuse, 0x2, !P0 ;  /* 0x000000020000780c */ /* 0x040fe400047c1670 */
[C---:B------:R-:W-:Y:S01]  /*25830*/  ISETP.LT.OR P5, PT, R0.reuse, 0x1, !P0 ;  /* 0x000000010000780c */ /* 0x040fe200047a1670 */
[----:B------:R1:W-:Y:S01]  /*25840*/  @!P3 STG.E.U8 desc[UR14][R30.64+0x1], R13 ;  /* 0x0000010d1e00b986 */ /* 0x0003e2000c10110e */
[----:B------:R-:W-:Y:S02]  /*25850*/  ISETP.LT.OR P2, PT, R0, 0xa, !P1 ;  /* 0x0000000a0000780c */ /* 0x000fe40004f41670 */
[----:B0-----:R-:W-:Y:S01]  /*25860*/  F2FP.SATFINITE.E4M3.F32.PACK_AB_MERGE_C R9, RZ, R3, RZ ;  /* 0x00000003ff09723e */ /* 0x001fe200048070ff */
[----:B------:R-:W-:-:S02]  /*25870*/  FMUL R3, R40, UR20 ;  /* 0x0000001428037c20 */ /* 0x000fc40008400000 */
[----:B------:R-:W4:Y:S01]  /*25880*/  LDL.LU R40, [R1+0x28c] ;  /* 0x00028c0001287983 */ /* 0x000f220000300800 */
[----:B-1----:R-:W-:Y:S02]  /*25890*/  F2FP.SATFINITE.E4M3.F32.PACK_AB_MERGE_C R13, RZ, R2, RZ ;  /* 0x00000002ff0d723e */ /* 0x002fe400048070ff */
[C---:B------:R-:W-:Y:S01]  /*258a0*/  ISETP.LT.OR P3, PT, R0.reuse, 0x9, !P1 ;  /* 0x000000090000780c */ /* 0x040fe20004f61670 */
[----:B------:R0:W-:Y:S01]  /*258b0*/  @!P6 STG.E.U8 desc[UR14][R28.64+0x1], R7 ;  /* 0x000001071c00e986 */ /* 0x0001e2000c10110e */
[----:B------:R-:W-:Y:S01]  /*258c0*/  F2FP.SATFINITE.E4M3.F32.PACK_AB_MERGE_C R5, RZ, R5, RZ ;  /* 0x00000005ff05723e */ /* 0x000fe200048070ff */
[----:B------:R-:W-:Y:S02]  /*258d0*/  FMUL R2, R39, UR20 ;  /* 0x0000001427027c20 */ /* 0x000fe40008400000 */
[----:B------:R-:W4:Y:S01]  /*258e0*/  LDL.LU R39, [R1+0x290] ;  /* 0x0002900001277983 */ /* 0x000f220000300800 */
[----:B------:R-:W-:Y:S02]  /*258f0*/  F2FP.SATFINITE.E4M3.F32.PACK_AB_MERGE_C R11, RZ, R4, RZ ;  /* 0x00000004ff0b723e */ /* 0x000fe400048070ff */
[----:B------:R-:W-:-:S02]  /*25900*/  ISETP.LT.OR P6, PT, R0, 0xa, !P0 ;  /* 0x0000000a0000780c */ /* 0x000fc400047c1670 */
[----:B0-----:R-:W-:Y:S01]  /*25910*/  F2FP.SATFINITE.E4M3.F32.PACK_AB_MERGE_C R7, RZ, R2, RZ ;  /* 0x00000002ff07723e */ /* 0x001fe200048070ff */
[----:B------:R0:W-:Y:S04]  /*25920*/  @!P5 STG.E.U8 desc[UR14][R28.64], R5 ;  /* 0x000000051c00d986 */ /* 0x0001e8000c10110e */
[----:B------:R-:W-:Y:S04]  /*25930*/  @!P2 STG.E.U8 desc[UR14][R30.64+0x9], R11 ;  /* 0x0000090b1e00a986 */ /* 0x000fe8000c10110e */
[----:B------:R1:W-:Y:S01]  /*25940*/  @!P3 STG.E.U8 desc[UR14][R30.64+0x8], R9 ;  /* 0x000008091e00b986 */ /* 0x0003e2000c10110e */
[----:B0-----:R-:W-:-:S05]  /*25950*/  F2FP.SATFINITE.E4M3.F32.PACK_AB_MERGE_C R5, RZ, R3, RZ ;  /* 0x00000003ff05723e */ /* 0x001fca00048070ff */
[----:B------:R4:W-:Y:S01]  /*25960*/  @!P6 STG.E.U8 desc[UR14][R28.64+0x9], R5 ;  /* 0x000009051c00e986 */ /* 0x0009e2000c10110e */
[----:B------:R-:W-:-:S03]  /*25970*/  FMUL R4, R38, UR20 ;  /* 0x0000001426047c20 */ /* 0x000fc60008400000 */
[----:B------:R-:W4:Y:S02]  /*25980*/  LDL.LU R38, [R1+0x294] ;  /* 0x0002940001267983 */ /* 0x000f240000300800 */
[----:B-1----:R-:W-:Y:S01]  /*25990*/  F2FP.SATFINITE.E4M3.F32.PACK_AB_MERGE_C R9, RZ, R4, RZ ;  /* 0x00000004ff09723e */ /* 0x002fe200048070ff */
[----:B------:R-:W-:Y:S02]  /*259a0*/  FMUL R2, R37, UR20 ;  /* 0x0000001425027c20 */ /* 0x000fe40008400000 */
[----:B------:R-:W4:Y:S03]  /*259b0*/  LDL.LU R37, [R1+0x298] ;  /* 0x0002980001257983 */ /* 0x000f260000300800 */
[----:B------:R-:W-:Y:S01]  /*259c0*/  F2FP.SATFINITE.E4M3.F32.PACK_AB_MERGE_C R11, RZ, R2, RZ ;  /* 0x00000002ff0b723e */ /* 0x000fe200048070ff */
[----:B------:R-:W-:Y:S02]  /*259d0*/  FMUL R2, R36, UR20 ;  /* 0x0000001424027c20 */ /* 0x000fe40008400000 */
[----:B------:R-:W4:Y:S01]  /*259e0*/  LDL.LU R36, [R1+0x29c] ;  /* 0x00029c0001247983 */ /* 0x000f220000300800 */
[----:B--2---:R-:W-:-:S03]  /*259f0*/  FMUL R3, R35, UR20 ;  /* 0x0000001423037c20 */ /* 0x004fc60008400000 */
[----:B------:R-:W2:Y:S01]  /*25a00*/  LDL.LU R35, [R1+0x2a0] ;  /* 0x0002a00001237983 */ /* 0x000ea20000300800 */
[----:B---3--:R-:W-:-:S03]  /*25a10*/  FMUL R4, R33, UR20 ;  /* 0x0000001421047c20 */ /* 0x008fc60008400000 */
[----:B------:R-:W3:Y:S01]  /*25a20*/  LDL.LU R33, [R1+0x2a4] ;  /* 0x0002a40001217983 */ /* 0x000ee20000300800 */
[----:B----4-:R-:W-:-:S03]  /*25a30*/  FMUL R5, R32, UR20 ;  /* 0x0000001420057c20 */ /* 0x010fc60008400000 */
[----:B------:R-:W4:Y:S01]  /*25a40*/  LDL.LU R32, [R1+0x2a8] ;  /* 0x0002a80001207983 */ /* 0x000f220000300800 */
[C---:B------:R-:W-:Y:S02]  /*25a50*/  ISETP.LT.OR P5, PT, R0.reuse, 0x9, !P0 ;  /* 0x000000090000780c */ /* 0x040fe400047a1670 */
[C---:B------:R-:W-:Y:S02]  /*25a60*/  ISETP.LT.OR P3, PT, R0.reuse, 0x11, !P1 ;  /* 0x000000110000780c */ /* 0x040fe40004f61670 */
[C---:B------:R-:W-:Y:S02]  /*25a70*/  ISETP.LT.OR P2, PT, R0.reuse, 0x12, !P1 ;  /* 0x000000120000780c */ /* 0x040fe40004f41670 */
[----:B------:R-:W-:-:S07]  /*25a80*/  ISETP.LT.OR P6, PT, R0, 0x12, !P0 ;  /* 0x000000120000780c */ /* 0x000fce00047c1670 */
[----:B------:R-:W-:Y:S01]  /*25a90*/  @!P5 STG.E.U8 desc[UR14][R28.64+0x8], R13 ;  /* 0x0000080d1c00d986 */ /* 0x000fe2000c10110e */
[----:B------:R-:W-:-:S03]  /*25aa0*/  ISETP.LT.OR P5, PT, R0, 0x11, !P0 ;  /* 0x000000110000780c */ /* 0x000fc600047a1670 */
[----:B------:R0:W-:Y:S01]  /*25ab0*/  @!P3 STG.E.U8 desc[UR14][R30.64+0x10], R7 ;  /* 0x000010071e00b986 */ /* 0x0001e2000c10110e */
[----:B------:R-:W-:-:S03]  /*25ac0*/  ISETP.LT.OR P3, PT, R0, 0x19, !P1 ;  /* 0x000000190000780c */ /* 0x000fc60004f61670 */
[----:B------:R1:W-:Y:S01]  /*25ad0*/  @!P2 STG.E.U8 desc[UR14][R30.64+0x11], R9 ;  /* 0x000011091e00a986 */ /* 0x0003e2000c10110e */
[----:B------:R-:W-:Y:S02]  /*25ae0*/  ISETP.LT.OR P2, PT, R0, 0x1a, !P1 ;  /* 0x0000001a0000780c */ /* 0x000fe40004f41670 */
[----:B0-----:R-:W-:Y:S01]  /*25af0*/  F2FP.SATFINITE.E4M3.F32.PACK_AB_MERGE_C R7, RZ, R2, RZ ;  /* 0x00000002ff07723e */ /* 0x001fe200048070ff */
[----:B------:R-:W-:Y:S01]  /*25b00*/  FMUL R2, R40, UR20 ;  /* 0x0000001428027c20 */ /* 0x000fe20008400000 */
[----:B-1----:R-:W-:Y:S01]  /*25b10*/  F2FP.SATFINITE.E4M3.F32.PACK_AB_MERGE_C R9, RZ, R3, RZ ;  /* 0x00000003ff09723e */ /* 0x002fe200048070ff */
[----:B------:R-:W4:Y:S01]  /*25b20*/  LDL.LU R40, [R1+0x2ac] ;  /* 0x0002ac0001287983 */ /* 0x000f220000300800 */
[----:B------:R-:W-:-:S03]  /*25b30*/  F2FP.SATFINITE.E4M3.F32.PACK_AB_MERGE_C R13, RZ, R4, RZ ;  /* 0x00000004ff0d723e */ /* 0x000fc600048070ff */
[----:B------:R0:W-:Y:S01]  /*25b40*/  @!P6 STG.E.U8 desc[UR14][R28.64+0x11], R7 ;  /* 0x000011071c00e986 */ /* 0x0001e2000c10110e */
[----:B------:R-:W-:Y:S01]  /*25b50*/  ISETP.LT.OR P6, PT, R0, 0x1a, !P0 ;  /* 0x0000001a0000780c */ /* 0x000fe200047c1670 */
[----:B------:R-:W-:Y:S02]  /*25b60*/  FMUL R3, R39, UR20 ;  /* 0x0000001427037c20 */ /* 0x000fe40008400000 */
[----:B------:R-:W4:Y:S01]  /*25b70*/  LDL.LU R39, [R1+0x2b0] ;  /* 0x0002b00001277983 */ /* 0x000f220000300800 */
[----:B0-----:R-:W-:-:S03]  /*25b80*/  F2FP.SATFINITE.E4M3.F32.PACK_AB_MERGE_C R7, RZ, R2, RZ ;  /* 0x00000002ff07723e */ /* 0x001fc600048070ff */
[----:B------:R-:W-:Y:S04]  /*25b90*/  @!P5 STG.E.U8 desc[UR14][R28.64+0x10], R11 ;  /* 0x0000100b1c00d986 */ /* 0x000fe8000c10110e */
[----:B------:R0:W-:Y:S04]  /*25ba0*/  @!P3 STG.E.U8 desc[UR14][R30.64+0x18], R9 ;  /* 0x000018091e00b986 */ /* 0x0001e8000c10110e */
[----:B------:R1:W-:Y:S01]  /*25bb0*/  @!P2 STG.E.U8 desc[UR14][R30.64+0x19], R13 ;  /* 0x0000190d1e00a986 */ /* 0x0003e2000c10110e */
[----:B0-----:R-:W-:-:S03]  /*25bc0*/  F2FP.SATFINITE.E4M3.F32.PACK_AB_MERGE_C R9, RZ, R3, RZ ;  /* 0x00000003ff09723e */ /* 0x001fc600048070ff */
[----:B------:R0:W-:Y:S01]  /*25bd0*/  @!P6 STG.E.U8 desc[UR14][R28.64+0x19], R7 ;  /* 0x000019071c00e986 */ /* 0x0001e2000c10110e */
[----:B------:R-:W-:-:S03]  /*25be0*/  FMUL R4, R38, UR20 ;  /* 0x0000001426047c20 */ /* 0x000fc60008400000 */
[----:B------:R-:W4:Y:S02]  /*25bf0*/  LDL.LU R38, [R1+0x2b4] ;  /* 0x0002b40001267983 */ /* 0x000f240000300800 */
[----:B------:R-:W-:Y:S01]  /*25c00*/  F2FP.SATFINITE.E4M3.F32.PACK_AB_MERGE_C R11, RZ, R4, RZ ;  /* 0x00000004ff0b723e */ /* 0x000fe200048070ff */
[----:B------:R-:W-:Y:S02]  /*25c10*/  FMUL R2, R37, UR20 ;  /* 0x0000001425027c20 */ /* 0x000fe40008400000 */
[----:B------:R-:W4:Y:S03]  /*25c20*/  LDL.LU R37, [R1+0x2b8] ;  /* 0x0002b80001257983 */ /* 0x000f260000300800 */
[----:B-1----:R-:W-:Y:S01]  /*25c30*/  F2FP.SATFINITE.E4M3.F32.PACK_AB_MERGE_C R13, RZ, R2, RZ ;  /* 0x00000002ff0d723e */ /* 0x002fe200048070ff */
[----:B------:R-:W-:Y:S02]  /*25c40*/  FMUL R3, R36, UR20 ;  /* 0x0000001424037c20 */ /* 0x000fe40008400000 */
[----:B------:R-:W4:Y:S01]  /*25c50*/  LDL.LU R36, [R1+0x2bc] ;  /* 0x0002bc0001247983 */ /* 0x000f220000300800 */
[----:B--2---:R-:W-:-:S03]  /*25c60*/  FMUL R2, R35, UR20 ;  /* 0x0000001423027c20 */ /* 0x004fc60008400000 */
[----:B------:R-:W2:Y:S02]  /*25c70*/  LDL.LU R35, [R1+0x2c0] ;  /* 0x0002c00001237983 */ /* 0x000ea40000300800 */
[----:B0-----:R-:W-:Y:S01]  /*25c80*/  F2FP.SATFINITE.E4M3.F32.PACK_AB_MERGE_C R7, RZ, R2, RZ ;  /* 0x00000002ff07723e */ /* 0x001fe200048070ff */
[----:B---3--:R-:W-:Y:S02]  /*25c90*/  FMUL R4, R33, UR20 ;  /* 0x0000001421047c20 */ /* 0x008fe40008400000 */
[----:B------:R-:W3:Y:S01]  /*25ca0*/  LDL.LU R33, [R1+0x2c4] ;  /* 0x0002c40001217983 */ /* 0x000ee20000300800 */
[----:B----4-:R-:W-:-:S03]  /*25cb0*/  FMUL R2, R32, UR20 ;  /* 0x0000001420027c20 */ /* 0x010fc60008400000 */
[----:B------:R-:W4:Y:S01]  /*25cc0*/  LDL.LU R32, [R1+0x2c8] ;  /* 0x0002c80001207983 */ /* 0x000f220000300800 */
[C---:B------:R-:W-:Y:S02]  /*25cd0*/  ISETP.LT.OR P5, PT, R0.reuse, 0x19, !P0 ;  /* 0x000000190000780c */ /* 0x040fe400047a1670 */
[C---:B------:R-:W-:Y:S02]  /*25ce0*/  ISETP.LT.OR P3, PT, R0.reuse, 0x21, !P1 ;  /* 0x000000210000780c */ /* 0x040fe40004f61670 */
[C---:B------:R-:W-:Y:S02]  /*25cf0*/  ISETP.LT.OR P2, PT, R0.reuse, 0x22, !P1 ;  /* 0x000000220000780c */ /* 0x040fe40004f41670 */
[----:B------:R-:W-:Y:S02]  /*25d00*/  F2FP.SATFINITE.E4M3.F32.PACK_AB_MERGE_C R5, RZ, R5, RZ ;  /* 0x00000005ff05723e */ /* 0x000fe400048070ff */
[----:B------:R-:W-:-:S05]  /*25d10*/  ISETP.LT.OR P6, PT, R0, 0x22, !P0 ;  /* 0x000000220000780c */ /* 0x000fca00047c1670 */
[----:B------:R0:W-:Y:S01]  /*25d20*/  @!P5 STG.E.U8 desc[UR14][R28.64+0x18], R5 ;  /* 0x000018051c00d986 */ /* 0x0001e2000c10110e */
[----:B------:R-:W-:-:S03]  /*25d30*/  ISETP.LT.OR P5, PT, R0, 0x21, !P0 ;  /* 0x000000210000780c */ /* 0x000fc600047a1670 */
[----:B------:R-:W-:Y:S01]  /*25d40*/  @!P3 STG.E.U8 desc[UR14][R30.64+0x20], R9 ;  /* 0x000020091e00b986 */ /* 0x000fe2000c10110e */
[----:B------:R-:W-:-:S03]  /*25d50*/  ISETP.LT.OR P3, PT, R0, 0x29, !P1 ;  /* 0x000000290000780c */ /* 0x000fc60004f61670 */
[----:B------:R1:W-:Y:S01]  /*25d60*/  @!P2 STG.E.U8 desc[UR14][R30.64+0x21], R11 ;  /* 0x0000210b1e00a986 */ /* 0x0003e2000c10110e */
[----:B------:R-:W-:Y:S02]  /*25d70*/  ISETP.LT.OR P2, PT, R0, 0x2a, !P1 ;  /* 0x0000002a0000780c */ /* 0x000fe40004f41670 */
[----:B0-----:R-:W-:Y:S02]  /*25d80*/  F2FP.SATFINITE.E4M3.F32.PACK_AB_MERGE_C R5, RZ, R3, RZ ;  /* 0x00000003ff05723e */ /* 0x001fe400048070ff */
[----:B-1----:R-:W-:Y:S01]  /*25d90*/  F2FP.SATFINITE.E4M3.F32.PACK_AB_MERGE_C R11, RZ, R2, RZ ;  /* 0x00000002ff0b723e */ /* 0x002fe200048070ff */
[----:B------:R-:W-:Y:S02]  /*25da0*/  FMUL R2, R40, UR20 ;  /* 0x0000001428027c20 */ /* 0x000fe40008400000 */
[----:B------:R-:W4:Y:S01]  /*25db0*/  LDL.LU R40, [R1+0x2cc] ;  /* 0x0002cc0001287983 */ /* 0x000f220000300800 */
[----:B------:R-:W-:-:S03]  /*25dc0*/  F2FP.SATFINITE.E4M3.F32.PACK_AB_MERGE_C R9, RZ, R4, RZ ;  /* 0x00000004ff09723e */ /* 0x000fc600048070ff */
[----:B------:R-:W-:Y:S01]  /*25dd0*/  @!P6 STG.E.U8 desc[UR14][R28.64+0x21], R5 ;  /* 0x000021051c00e986 */ /* 0x000fe2000c10110e */
[----:B------:R-:W-:-:S03]  /*25de0*/  FMUL R3, R39, UR20 ;  /* 0x0000001427037c20 */ /* 0x000fc60008400000 */
[----:B------:R-:W4:Y:S01]  /*25df0*/  LDL.LU R39, [R1+0x2d0] ;  /* 0x0002d00001277983 */ /* 0x000f220000300800 */
[----:B------:R-:W-:-:S03]  /*25e00*/  ISETP.LT.OR P6, PT, R0, 0x2a, !P0 ;  /* 0x0000002a0000780c */ /* 0x000fc600047c1670 */
[----:B------:R-:W-:Y:S04]  /*25e10*/  @!P5 STG.E.U8 desc[UR14][R28.64+0x20], R13 ;  /* 0x0000200d1c00d986 */ /* 0x000fe8000c10110e */
[----:B------:R0:W-:Y:S04]  /*25e20*/  @!P3 STG.E.U8 desc[UR14][R30.64+0x28], R7 ;  /* 0x000028071e00b986 */ /* 0x0001e8000c10110e */
[----:B------:R1:W-:Y:S01]  /*25e30*/  @!P2 STG.E.U8 desc[UR14][R30.64+0x29], R9 ;  /* 0x000029091e00a986 */ /* 0x0003e2000c10110e */
[----:B0-----:R-:W-:Y:S02]  /*25e40*/  F2FP.SATFINITE.E4M3.F32.PACK_AB_MERGE_C R7, RZ, R2, RZ ;  /* 0x00000002ff07723e */ /* 0x001fe400048070ff */
[----:B-1----:R-:W-:-:S03]  /*25e50*/  F2FP.SATFINITE.E4M3.F32.PACK_AB_MERGE_C R9, RZ, R3, RZ ;  /* 0x00000003ff09723e */ /* 0x002fc600048070ff */
[----:B------:R0:W-:Y:S01]  /*25e60*/  @!P6 STG.E.U8 desc[UR14][R28.64+0x29], R7 ;  /* 0x000029071c00e986 */ /* 0x0001e2000c10110e */
[----:B------:R-:W-:-:S03]  /*25e70*/  FMUL R4, R38, UR20 ;  /* 0x0000001426047c20 */ /* 0x000fc60008400000 */
[----:B------:R-:W4:Y:S02]  /*25e80*/  LDL.LU R38, [R1+0x2d4] ;  /* 0x0002d40001267983 */ /* 0x000f240000300800 */
[----:B------:R-:W-:Y:S01]  /*25e90*/  F2FP.SATFINITE.E4M3.F32.PACK_AB_MERGE_C R13, RZ, R4, RZ ;  /* 0x00000004ff0d723e */ /* 0x000fe200048070ff */
        /* <DEDUP_REMOVED lines=21> */
[----:B------:R-:W-:Y:S02]  /*25ff0*/  F2FP.SATFINITE.E4M3.F32.PACK_AB_MERGE_C R5, RZ, R5, RZ ;  /* 0x00000005ff05723e */ /* 0x000fe400048070ff */
[----:B0-----:R-:W-:Y:S02]  /*26000*/  F2FP.SATFINITE.E4M3.F32.PACK_AB_MERGE_C R13, RZ, R2, RZ ;  /* 0x00000002ff0d723e */ /* 0x001fe400048070ff */
[----:B-1----:R-:W-:Y:S01]  /*26010*/  F2FP.SATFINITE.E4M3.F32.PACK_AB_MERGE_C R9, RZ, R3, RZ ;  /* 0x00000003ff09723e */ /* 0x002fe200048070ff */
[----:B------:R-:W-:Y:S02]  /*26020*/  FMUL R3, R40, UR20 ;  /* 0x0000001428037c20 */ /* 0x000fe40008400000 */
[----:B------:R-:W4:Y:S01]  /*26030*/  LDL.LU R40, [R1+0x2ec] ;  /* 0x0002ec0001287983 */ /* 0x000f220000300800 */
[----:B------:R-:W-:Y:S01]  /*26040*/  F2FP.SATFINITE.E4M3.F32.PACK_AB_MERGE_C R11, RZ, R4, RZ ;  /* 0x00000004ff0b723e */ /* 0x000fe200048070ff */
[----:B------:R-:W-:-:S02]  /*26050*/  FMUL R2, R39, UR20 ;  /* 0x0000001427027c20 */ /* 0x000fc40008400000 */
[----:B------:R-:W4:Y:S04]  /*26060*/  LDL.LU R39, [R1+0x2f0] ;  /* 0x0002f00001277983 */ /* 0x000f280000300800 */
[----:B------:R0:W-:Y:S01]  /*26070*/  @!P6 STG.E.U8 desc[UR14][R28.64+0x31], R7 ;  /* 0x000031071c00e986 */ /* 0x0001e2000c10110e */
[----:B------:R-:W-:-:S03]  /*26080*/  ISETP.LT.OR P6, PT, R0, 0x3a, !P0 ;  /* 0x0000003a0000780c */ /* 0x000fc600047c1670 */
[----:B------:R1:W-:Y:S01]  /*26090*/  @!P5 STG.E.U8 desc[UR14][R28.64+0x30], R5 ;  /* 0x000030051c00d986 */ /* 0x0003e2000c10110e */
[----:B0-----:R-:W-:-:S03]  /*260a0*/  F2FP.SATFINITE.E4M3.F32.PACK_AB_MERGE_C R7, RZ, R2, RZ ;  /* 0x00000002ff07723e */ /* 0x001fc600048070ff */
[----:B------:R-:W-:Y:S01]  /*260b0*/  @!P2 STG.E.U8 desc[UR14][R30.64+0x39], R11 ;  /* 0x0000390b1e00a986 */ /* 0x000fe2000c10110e */
[----:B-1----:R-:W-:-:S03]  /*260c0*/  F2FP.SATFINITE.E4M3.F32.PACK_AB_MERGE_C R5, RZ, R3, RZ ;  /* 0x00000003ff05723e */ /* 0x002fc600048070ff */
[----:B------:R0:W-:Y:S04]  /*260d0*/  @!P3 STG.E.U8 desc[UR14][R30.64+0x38], R9 ;  /* 0x000038091e00b986 */ /* 0x0001e8000c10110e */
[----:B------:R4:W-:Y:S01]  /*260e0*/  @!P6 STG.E.U8 desc[UR14][R28.64+0x39], R5 ;  /* 0x000039051c00e986 */ /* 0x0009e2000c10110e */
[----:B------:R-:W-:-:S03]  /*260f0*/  FMUL R4, R38, UR20 ;  /* 0x0000001426047c20 */ /* 0x000fc60008400000 */
[----:B------:R-:W4:Y:S02]  /*26100*/  LDL.LU R38, [R1+0x2f4] ;  /* 0x0002f40001267983 */ /* 0x000f240000300800 */
[----:B0-----:R-:W-:Y:S01]  /*26110*/  F2FP.SATFINITE.E4M3.F32.PACK_AB_MERGE_C R9, RZ, R4, RZ ;  /* 0x00000004ff09723e */ /* 0x001fe200048070ff */
        /* <DEDUP_REMOVED lines=26> */
[----:B------:R0:W-:Y:S01]  /*262c0*/  @!P6 STG.E.U8 desc[UR14][R28.64+0x41], R7 ;  /* 0x000041071c00e986 */ /* 0x0001e2000c10110e */
[----:B------:R-:W-:-:S03]  /*262d0*/  FMUL R3, R39, UR20 ;  /* 0x0000001427037c20 */ /* 0x000fc60008400000 */
[----:B------:R-:W4:Y:S01]  /*262e0*/  LDL.LU R39, [R1+0x310] ;  /* 0x0003100001277983 */ /* 0x000f220000300800 */
[----:B------:R-:W-:Y:S02]  /*262f0*/  ISETP.LT.OR P6, PT, R0, 0x4a, !P0 ;  /* 0x0000004a0000780c */ /* 0x000fe400047c1670 */
[----:B0-----:R-:W-:Y:S01]  /*26300*/  F2FP.SATFINITE.E4M3.F32.PACK_AB_MERGE_C R7, RZ, R2, RZ ;  /* 0x00000002ff07723e */ /* 0x001fe200048070ff */
        /* <DEDUP_REMOVED lines=155> */
[----:B------:R-:W-:Y:S01]  /*26cc0*/  F2FP.SATFINITE.E4M3.F32.PACK_AB_MERGE_C R9, RZ, R4, RZ ;  /* 0x00000004ff09723e */ /* 0x000fe200048070ff */
[----:B------:R-:W-:-:S02]  /*26cd0*/  FMUL R3, R39, UR20 ;  /* 0x0000001427037c20 */ /* 0x000fc40008400000 */
[----:B------:R-:W4:Y:S04]  /*26ce0*/  LDL.LU R39, [R1+0x390] ;  /* 0x0003900001277983 */ /* 0x000f280000300800 */
[----:B------:R-:W-:Y:S04]  /*26cf0*/  @!P6 STG.E.U8 desc[UR14][R28.64+0x81], R5 ;  /* 0x000081051c00e986 */ /* 0x000fe8000c10110e */
[----:B------:R-:W-:Y:S04]  /*26d00*/  @!P5 STG.E.U8 desc[UR14][R28.64+0x80], R13 ;  /* 0x0000800d1c00d986 */ /* 0x000fe8000c10110e */
[----:B------:R0:W-:Y:S04]  /*26d10*/  @!P3 STG.E.U8 desc[UR14][R30.64+0x88], R7 ;  /* 0x000088071e00b986 */ /* 0x0001e8000c10110e */
[----:B------:R1:W-:Y:S01]  /*26d20*/  @!P2 STG.E.U8 desc[UR14][R30.64+0x89], R9 ;  /* 0x000089091e00a986 */ /* 0x0003e2000c10110e */
[----:B0-----:R-:W-:-:S02]  /*26d30*/  F2FP.SATFINITE.E4M3.F32.PACK_AB_MERGE_C R7, RZ, R2, RZ ;  /* 0x00000002ff07723e */ /* 0x001fc400048070ff */
[----:B-1----:R-:W-:Y:S01]  /*26d40*/  F2FP.SATFINITE.E4M3.F32.PACK_AB_MERGE_C R9, RZ, R3, RZ ;  /* 0x00000003ff09723e */ /* 0x002fe200048070ff */
[----:B------:R-:W-:Y:S02]  /*26d50*/  FMUL R4, R38, UR20 ;  /* 0x0000001426047c20 */ /* 0x000fe40008400000 */
[----:B------:R-:W4:Y:S03]  /*26d60*/  LDL.LU R38, [R1+0x394] ;  /* 0x0003940001267983 */ /* 0x000f260000300800 */
[----:B------:R-:W-:Y:S01]  /*26d70*/  F2FP.SATFINITE.E4M3.F32.PACK_AB_MERGE_C R13, RZ, R4, RZ ;  /* 0x00000004ff0d723e */ /* 0x000fe200048070ff */
[----:B------:R-:W-:Y:S02]  /*26d80*/  FMUL R5, R37, UR20 ;  /* 0x0000001425057c20 */ /* 0x000fe40008400000 */
[----:B------:R-:W4:Y:S01]  /*26d90*/  LDL.LU R37, [R1+0x398] ;  /* 0x0003980001257983 */ /* 0x000f220000300800 */
[----:B------:R-:W-:-:S03]  /*26da0*/  FMUL R2, R36, UR20 ;  /* 0x0000001424027c20 */ /* 0x000fc60008400000 */
[----:B------:R-:W4:Y:S01]  /*26db0*/  LDL.LU R36, [R1+0x39c] ;  /* 0x00039c0001247983 */ /* 0x000f220000300800 */
[----:B--2---:R-:W-:-:S03]  /*26dc0*/  FMUL R3, R35, UR20 ;  /* 0x0000001423037c20 */ /* 0x004fc60008400000 */
[----:B------:R-:W2:Y:S01]  /*26dd0*/  LDL.LU R35, [R1+0x3a0] ;  /* 0x0003a00001237983 */ /* 0x000ea20000300800 */
        /* <DEDUP_REMOVED lines=9> */
[----:B------:R0:W-:Y:S01]  /*26e70*/  @!P6 STG.E.U8 desc[UR14][R28.64+0x89], R7 ;  /* 0x000089071c00e986 */ /* 0x0001e2000c10110e */
[----:B------:R-:W-:-:S03]  /*26e80*/  ISETP.LT.OR P6, PT, R0, 0x92, !P0 ;  /* 0x000000920000780c */ /* 0x000fc600047c1670 */
[----:B------:R-:W-:Y:S01]  /*26e90*/  @!P5 STG.E.U8 desc[UR14][R28.64+0x88], R11 ;  /* 0x0000880b1c00d986 */ /* 0x000fe2000c10110e */
[----:B------:R-:W-:-:S03]  /*26ea0*/  ISETP.LT.OR P5, PT, R0, 0x91, !P0 ;  /* 0x000000910000780c */ /* 0x000fc600047a1670 */
[----:B------:R1:W-:Y:S01]  /*26eb0*/  @!P3 STG.E.U8 desc[UR14][R30.64+0x90], R9 ;  /* 0x000090091e00b986 */ /* 0x0003e2000c10110e */
[C---:B------:R-:W-:Y:S02]  /*26ec0*/  ISETP.LT.OR P3, PT, R0.reuse, 0x99, !P1 ;  /* 0x000000990000780c */ /* 0x040fe40004f61670 */
[----:B0-----:R-:W-:Y:S01]  /*26ed0*/  F2FP.SATFINITE.E4M3.F32.PACK_AB_MERGE_C R7, RZ, R2, RZ ;  /* 0x00000002ff07723e */ /* 0x001fe200048070ff */
[----:B------:R-:W-:Y:S01]  /*26ee0*/  @!P2 STG.E.U8 desc[UR14][R30.64+0x91], R13 ;  /* 0x0000910d1e00a986 */ /* 0x000fe2000c10110e */
[----:B------:R-:W-:Y:S02]  /*26ef0*/  ISETP.LT.OR P2, PT, R0, 0x9a, !P1 ;  /* 0x0000009a0000780c */ /* 0x000fe40004f41670 */
        /* <DEDUP_REMOVED lines=86> */
[----:B------:R0:W-:Y:S01]  /*27460*/  @!P6 STG.E.U8 desc[UR14][R28.64+0xb1], R7 ;  /* 0x0000b1071c00e986 */ /* 0x0001e2000c10110e */
[----:B------:R-:W-:-:S03]  /*27470*/  ISETP.LT.OR P6, PT, R0, 0xba, !P0 ;  /* 0x000000ba0000780c */ /* 0x000fc600047c1670 */
[----:B------:R-:W4:Y:S04]  /*27480*/  LDL.LU R39, [R1+0x3f0] ;  /* 0x0003f00001277983 */ /* 0x000f280000300800 */
        /* <DEDUP_REMOVED lines=33> */
[----:B------:R0:W-:Y:S01]  /*276a0*/  @!P6 STG.E.U8 desc[UR14][R28.64+0xc1], R7 ;  /* 0x0000c1071c00e986 */ /* 0x0001e2000c10110e */
[----:B------:R-:W-:-:S03]  /*276b0*/  ISETP.LT.OR P6, PT, R0, 0xca, !P0 ;  /* 0x000000ca0000780c */ /* 0x000fc600047c1670 */
[----:B------:R-:W4:Y:S01]  /*276c0*/  LDL.LU R40, [R1+0x40c] ;  /* 0x00040c0001287983 */ /* 0x000f220000300800 */
[----:B------:R-:W-:Y:S01]  /*276d0*/  F2FP.SATFINITE.E4M3.F32.PACK_AB_MERGE_C R13, RZ, R4, RZ ;  /* 0x00000004ff0d723e */ /* 0x000fe200048070ff */
        /* <DEDUP_REMOVED lines=24> */
[C---:B------:R-:W-:Y:S01]  /*27860*/  ISETP.LT.OR P3, PT, R0.reuse, 0xd1, !P1 ;  /* 0x000000d10000780c */ /* 0x040fe20004f61670 */
[----:B------:R-:W4:Y:S01]  /*27870*/  LDL.LU R42, [R1+0x42c] ;  /* 0x00042c00012a7983 */ /* 0x000f220000300800 */
[C---:B------:R-:W-:Y:S02]  /*27880*/  ISETP.LT.OR P2, PT, R0.reuse, 0xd2, !P1 ;  /* 0x000000d20000780c */ /* 0x040fe40004f41670 */
[----:B------:R-:W-:Y:S02]  /*27890*/  ISETP.LT.OR P6, PT, R0, 0xd2, !P0 ;  /* 0x000000d20000780c */ /* 0x000fe400047c1670 */
[----:B------:R-:W-:-:S05]  /*278a0*/  F2FP.SATFINITE.E4M3.F32.PACK_AB_MERGE_C R5, RZ, R5, RZ ;  /* 0x00000005ff05723e */ /* 0x000fca00048070ff */
[----:B------:R0:W-:Y:S01]  /*278b0*/  @!P5 STG.E.U8 desc[UR14][R28.64+0xc8], R5 ;  /* 0x0000c8051c00d986 */ /* 0x0001e2000c10110e */
[----:B------:R-:W-:-:S03]  /*278c0*/  ISETP.LT.OR P5, PT, R0, 0xd1, !P0 ;  /* 0x000000d10000780c */ /* 0x000fc600047a1670 */
[----:B------:R-:W-:Y:S01]  /*278d0*/  @!P3 STG.E.U8 desc[UR14][R30.64+0xd0], R9 ;  /* 0x0000d0091e00b986 */ /* 0x000fe2000c10110e */
[----:B------:R-:W-:-:S03]  /*278e0*/  ISETP.LT.OR P3, PT, R0, 0xd9, !P1 ;  /* 0x000000d90000780c */ /* 0x000fc60004f61670 */
[----:B------:R1:W-:Y:S01]  /*278f0*/  @!P2 STG.E.U8 desc[UR14][R30.64+0xd1], R11 ;  /* 0x0000d10b1e00a986 */ /* 0x0003e2000c10110e */
[----:B0-----:R-:W-:Y:S02]  /*27900*/  F2FP.SATFINITE.E4M3.F32.PACK_AB_MERGE_C R5, RZ, R3, RZ ;  /* 0x00000003ff05723e */ /* 0x001fe400048070ff */
[----:B------:R-:W-:-:S03]  /*27910*/  ISETP.LT.OR P2, PT, R0, 0xda, !P1 ;  /* 0x000000da0000780c */ /* 0x000fc60004f41670 */
[----:B------:R-:W-:Y:S01]  /*27920*/  @!P6 STG.E.U8 desc[UR14][R28.64+0xd1], R5 ;  /* 0x0000d1051c00e986 */ /* 0x000fe2000c10110e */
[----:B-1----:R-:W-:Y:S02]  /*27930*/  F2FP.SATFINITE.E4M3.F32.PACK_AB_MERGE_C R11, RZ, R2, RZ ;  /* 0x00000002ff0b723e */ /* 0x002fe400048070ff */
[----:B------:R-:W-:Y:S01]  /*27940*/  ISETP.LT.OR P6, PT, R0, 0xda, !P0 ;  /* 0x000000da0000780c */ /* 0x000fe200047c1670 */
[----:B------:R-:W-:Y:S02]  /*27950*/  FMUL R2, R40, UR20 ;  /* 0x0000001428027c20 */ /* 0x000fe40008400000 */
[----:B------:R-:W4:Y:S01]  /*27960*/  LDL.LU R40, [R1+0x430] ;  /* 0x0004300001287983 */ /* 0x000f220000300800 */
[----:B------:R-:W-:-:S03]  /*27970*/  FMUL R3, R39, UR20 ;  /* 0x0000001427037c20 */ /* 0x000fc60008400000 */
[----:B------:R-:W4:Y:S01]  /*27980*/  LDL.LU R39, [R1+0x434] ;  /* 0x0004340001277983 */ /* 0x000f220000300800 */
[----:B------:R-:W-:-:S03]  /*27990*/  F2FP.SATFINITE.E4M3.F32.PACK_AB_MERGE_C R9, RZ, R4, RZ ;  /* 0x00000004ff09723e */ /* 0x000fc600048070ff */
        /* <DEDUP_REMOVED lines=13> */
[----:B--2---:R-:W-:Y:S01]  /*27a70*/  FMUL R3, R35, UR20 ;  /* 0x0000001423037c20 */ /* 0x004fe20008400000 */
[----:B0-----:R-:W-:Y:S02]  /*27a80*/  F2FP.SATFINITE.E4M3.F32.PACK_AB_MERGE_C R7, RZ, R2, RZ ;  /* 0x00000002ff07723e */ /* 0x001fe400048070ff */
        /* <DEDUP_REMOVED lines=15> */
[----:B------:R-:W-:Y:S02]  /*27b80*/  F2FP.SATFINITE.E4M3.F32.PACK_AB_MERGE_C R5, RZ, R5, RZ ;  /* 0x00000005ff05723e */ /* 0x000fe400048070ff */
[----:B0-----:R-:W-:Y:S01]  /*27b90*/  F2FP.SATFINITE.E4M3.F32.PACK_AB_MERGE_C R11, RZ, R4, RZ ;  /* 0x00000004ff0b723e */ /* 0x001fe200048070ff */
[----:B------:R0:W-:Y:S01]  /*27ba0*/  @!P6 STG.E.U8 desc[UR14][R28.64+0xe1], R7 ;  /* 0x0000e1071c00e986 */ /* 0x0001e2000c10110e */
[C---:B------:R-:W-:Y:S02]  /*27bb0*/  ISETP.LT.OR P6, PT, R0.reuse, 0xea, !P0 ;  /* 0x000000ea0000780c */ /* 0x040fe400047c1670 */
[----:B-1----:R-:W-:Y:S01]  /*27bc0*/  F2FP.SATFINITE.E4M3.F32.PACK_AB_MERGE_C R9, RZ, R3, RZ ;  /* 0x00000003ff09723e */ /* 0x002fe200048070ff */
[----:B------:R1:W-:Y:S01]  /*27bd0*/  @!P5 STG.E.U8 desc[UR14][R28.64+0xe0], R5 ;  /* 0x0000e0051c00d986 */ /* 0x0003e2000c10110e */
[----:B------:R-:W-:-:S03]  /*27be0*/  ISETP.LT.OR P5, PT, R0, 0xe9, !P0 ;  /* 0x000000e90000780c */ /* 0x000fc600047a1670 */
[----:B------:R-:W-:Y:S01]  /*27bf0*/  @!P2 STG.E.U8 desc[UR14][R30.64+0xe9], R11 ;  /* 0x0000e90b1e00a986 */ /* 0x000fe2000c10110e */
[----:B------:R-:W-:Y:S01]  /*27c00*/  ISETP.LT.OR P2, PT, R0, 0xf2, !P1 ;  /* 0x000000f20000780c */ /* 0x000fe20004f41670 */
[----:B------:R-:W-:Y:S02]  /*27c10*/  FMUL R3, R42, UR20 ;  /* 0x000000142a037c20 */ /* 0x000fe40008400000 */
[----:B------:R1:W-:Y:S01]  /*27c20*/  @!P3 STG.E.U8 desc[UR14][R30.64+0xe8], R9 ;  /* 0x0000e8091e00b986 */ /* 0x0003e2000c10110e */
[----:B------:R-:W-:Y:S02]  /*27c30*/  ISETP.LT.OR P3, PT, R0, 0xf1, !P1 ;  /* 0x000000f10000780c */ /* 0x000fe40004f61670 */
[----:B------:R-:W-:Y:S01]  /*27c40*/  F2FP.SATFINITE.E4M3.F32.PACK_AB_MERGE_C R13, RZ, R2, RZ ;  /* 0x00000002ff0d723e */ /* 0x000fe200048070ff */
[----:B------:R-:W-:Y:S01]  /*27c50*/  FMUL R4, R39, UR20 ;  /* 0x0000001427047c20 */ /* 0x000fe20008400000 */
[----:B------:R-:W-:Y:S01]  /*27c60*/  FMUL R2, R40, UR20 ;  /* 0x0000001428027c20 */ /* 0x000fe20008400000 */
[----:B------:R-:W-:-:S03]  /*27c70*/  F2FP.SATFINITE.E4M3.F32.PACK_AB_MERGE_C R3, RZ, R3, RZ ;  /* 0x00000003ff03723e */ /* 0x000fc600048070ff */
[----:B0-----:R-:W-:Y:S02]  /*27c80*/  F2FP.SATFINITE.E4M3.F32.PACK_AB_MERGE_C R7, RZ, R4, RZ ;  /* 0x00000004ff07723e */ /* 0x001fe400048070ff */
[----:B-1----:R-:W-:Y:S01]  /*27c90*/  F2FP.SATFINITE.E4M3.F32.PACK_AB_MERGE_C R5, RZ, R2, RZ ;  /* 0x00000002ff05723e */ /* 0x002fe200048070ff */
[----:B------:R-:W-:Y:S01]  /*27ca0*/  @!P5 STG.E.U8 desc[UR14][R28.64+0xe8], R13 ;  /* 0x0000e80d1c00d986 */ /* 0x000fe2000c10110e */
[----:B------:R-:W-:-:S03]  /*27cb0*/  ISETP.LT.OR P5, PT, R0, 0xf1, !P0 ;  /* 0x000000f10000780c */ /* 0x000fc600047a1670 */
[----:B------:R2:W-:Y:S01]  /*27cc0*/  @!P6 STG.E.U8 desc[UR14][R28.64+0xe9], R3 ;  /* 0x0000e9031c00e986 */ /* 0x0005e2000c10110e */
[----:B------:R-:W-:-:S03]  /*27cd0*/  ISETP.LT.OR P6, PT, R0, 0xf2, !P0 ;  /* 0x000000f20000780c */ /* 0x000fc600047c1670 */
[----:B------:R0:W-:Y:S01]  /*27ce0*/  @!P2 STG.E.U8 desc[UR14][R30.64+0xf1], R7 ;  /* 0x0000f1071e00a986 */ /* 0x0001e2000c10110e */
[C---:B------:R-:W-:Y:S02]  /*27cf0*/  ISETP.LT.OR P2, PT, R0.reuse, 0xf9, !P1 ;  /* 0x000000f90000780c */ /* 0x040fe40004f41670 */
[C---:B------:R-:W-:Y:S01]  /*27d00*/  ISETP.LT.OR P1, PT, R0.reuse, 0xfa, !P1 ;  /* 0x000000fa0000780c */ /* 0x040fe20004f21670 */
[----:B------:R4:W-:Y:S01]  /*27d10*/  @!P3 STG.E.U8 desc[UR14][R30.64+0xf0], R5 ;  /* 0x0000f0051e00b986 */ /* 0x0009e2000c10110e */
[C---:B------:R-:W-:Y:S02]  /*27d20*/  ISETP.LT.OR P3, PT, R0.reuse, 0xf9, !P0 ;  /* 0x000000f90000780c */ /* 0x040fe40004761670 */
[----:B------:R-:W-:Y:S01]  /*27d30*/  ISETP.LT.OR P0, PT, R0, 0xfa, !P0 ;  /* 0x000000fa0000780c */ /* 0x000fe20004701670 */
[----:B------:R-:W-:-:S05]  /*27d40*/  FMUL R2, R38, UR20 ;  /* 0x0000001426027c20 */ /* 0x000fca0008400000 */
[----:B------:R-:W-:-:S05]  /*27d50*/  F2FP.SATFINITE.E4M3.F32.PACK_AB_MERGE_C R9, RZ, R2, RZ ;  /* 0x00000002ff09723e */ /* 0x000fca00048070ff */
[----:B------:R1:W-:Y:S01]  /*27d60*/  @!P5 STG.E.U8 desc[UR14][R28.64+0xf0], R9 ;  /* 0x0000f0091c00d986 */ /* 0x0003e2000c10110e */
[----:B------:R-:W-:Y:S01]  /*27d70*/  FMUL R0, R37, UR20 ;  /* 0x0000001425007c20 */ /* 0x000fe20008400000 */
[----:B------:R-:W-:Y:S01]  /*27d80*/  FMUL R2, R36, UR20 ;  /* 0x0000001424027c20 */ /* 0x000fe20008400000 */
[----:B--2---:R-:W-:-:S03]  /*27d90*/  FMUL R3, R35, UR20 ;  /* 0x0000001423037c20 */ /* 0x004fc60008400000 */
[----:B0-----:R-:W-:Y:S02]  /*27da0*/  F2FP.SATFINITE.E4M3.F32.PACK_AB_MERGE_C R7, RZ, R0, RZ ;  /* 0x00000000ff07723e */ /* 0x001fe400048070ff */
[----:B------:R-:W-:Y:S02]  /*27db0*/  F2FP.SATFINITE.E4M3.F32.PACK_AB_MERGE_C R11, RZ, R2, RZ ;  /* 0x00000002ff0b723e */ /* 0x000fe400048070ff */
[----:B------:R-:W-:Y:S01]  /*27dc0*/  F2FP.SATFINITE.E4M3.F32.PACK_AB_MERGE_C R3, RZ, R3, RZ ;  /* 0x00000003ff03723e */ /* 0x000fe200048070ff */
[----:B------:R1:W-:Y:S04]  /*27dd0*/  @!P6 STG.E.U8 desc[UR14][R28.64+0xf1], R7 ;  /* 0x0000f1071c00e986 */ /* 0x0003e8000c10110e */
[----:B------:R1:W-:Y:S04]  /*27de0*/  @!P2 STG.E.U8 desc[UR14][R30.64+0xf8], R11 ;  /* 0x0000f80b1e00a986 */ /* 0x0003e8000c10110e */
[----:B------:R1:W-:Y:S01]  /*27df0*/  @!P1 STG.E.U8 desc[UR14][R30.64+0xf9], R3 ;  /* 0x0000f9031e009986 */ /* 0x0003e2000c10110e */
[----:B---3--:R-:W-:Y:S01]  /*27e00*/  FMUL R4, R33, UR20 ;  /* 0x0000001421047c20 */ /* 0x008fe20008400000 */
[----:B----4-:R-:W-:-:S04]  /*27e10*/  FMUL R5, R32, UR20 ;  /* 0x0000001420057c20 */ /* 0x010fc80008400000 */
[----:B------:R-:W-:Y:S02]  /*27e20*/  F2FP.SATFINITE.E4M3.F32.PACK_AB_MERGE_C R13, RZ, R4, RZ ;  /* 0x00000004ff0d723e */ /* 0x000fe400048070ff */
[----:B------:R-:W-:-:S03]  /*27e30*/  F2FP.SATFINITE.E4M3.F32.PACK_AB_MERGE_C R5, RZ, R5, RZ ;  /* 0x00000005ff05723e */ /* 0x000fc600048070ff */
[----:B------:R1:W-:Y:S04]  /*27e40*/  @!P3 STG.E.U8 desc[UR14][R28.64+0xf8], R13 ;  /* 0x0000f80d1c00b986 */ /* 0x0003e8000c10110e */
[----:B------:R1:W-:Y:S02]  /*27e50*/  @!P0 STG.E.U8 desc[UR14][R28.64+0xf9], R5 ;  /* 0x0000f9051c008986 */ /* 0x0003e4000c10110e */
.L_x_551:
[----:B------:R-:W-:Y:S05]  /*27e60*/  BSYNC B0 ;  /* 0x0000000000007941 */ /* 0x000fea0003800000 */
.L_x_37:
[----:B-12---:R-:W2:Y:S04]  /*27e70*/  LDL.LU R3, [R1+0x458] ;  /* 0x0004580001037983 */ /* 0x006ea80000300800 */
[----:B-----5:R-:W2:Y:S01]  /*27e80*/  LDL.LU R2, [R1+0x45c] ;  /* 0x00045c0001027983 */ /* 0x020ea20000300800 */
[----:B------:R-:W-:Y:S01]  /*27e90*/  ULDC UR6, c[0x0][0xc] ;  /* 0x0000030000067ab9 */ /* 0x000fe20000000800 */
[----:B------:R-:W-:Y:S01]  /*27ea0*/  ULDC UR7, c[0x0][0x10] ;  /* 0x0000040000077ab9 */ /* 0x000fe20000000800 */
[----:B---34-:R-:W2:Y:S01]  /*27eb0*/  LDC R5, c[0x0][0x14] ;  /* 0x00000500ff057b82 */ /* 0x018ea20000000800 */
[----:B------:R-:W-:Y:S01]  /*27ec0*/  UIMAD.WIDE.U32 UR6, UR6, UR7, URZ ;  /* 0x00000007060672a5 */ /* 0x000fe2000f8e003f */
[----:B------:R-:W-:Y:S01]  /*27ed0*/  PRMT R0, RZ, 0x7610, R0 ;  /* 0x00007610ff007816 */ /* 0x000fe20000000000 */
[----:B------:R-:W-:-:S04]  /*27ee0*/  UMOV UR9, 0xffffffff ;  /* 0xffffffff00097882 */ /* 0x000fc80000000000 */
[----:B--2---:R-:W-:-:S04]  /*27ef0*/  IMAD.WIDE.U32 R2, R5, UR6, R2 ;  /* 0x0000000605027c25 */ /* 0x004fc8000f8e0002 */
[----:B------:R-:W-:Y:S01]  /*27f00*/  IMAD R5, R5, UR7, RZ ;  /* 0x0000000705057c24 */ /* 0x000fe2000f8e02ff */
[----:B------:R-:W-:Y:S01]  /*27f10*/  ULDC.64 UR6, c[0x0][0x650] ;  /* 0x0001940000067ab9 */ /* 0x000fe20000000a00 */
[----:B------:R-:W-:Y:S01]  /*27f20*/  IMAD.MOV.U32 R11, RZ, RZ, R2 ;  /* 0x000000ffff0b7224 */ /* 0x000fe200078e0002 */
[----:B------:R-:W-:Y:S01]  /*27f30*/  ISETP.GE.U32.AND P0, PT, R2, UR6, PT ;  /* 0x0000000602007c0c */ /* 0x000fe2000bf06070 */
[----:B------:R-:W-:Y:S02]  /*27f40*/  IMAD.IADD R13, R3, 0x1, R5 ;  /* 0x00000001030d7824 */ /* 0x000fe400078e0205 */
[----:B------:R-:W-:-:S03]  /*27f50*/  IMAD.MOV.U32 R2, RZ, RZ, -0x1 ;  /* 0xffffffffff027424 */ /* 0x000fc600078e00ff */
[----:B------:R1:W-:Y:S01]  /*27f60*/  STL [R1+0x458], R13 ;  /* 0x0004580d01007387 */ /* 0x0003e20000100800 */
[----:B------:R-:W-:-:S03]  /*27f70*/  ISETP.GE.U32.AND.EX P0, PT, R13, UR7, PT, P0 ;  /* 0x000000070d007c0c */ /* 0x000fc6000bf06100 */
[----:B------:R1:W-:Y:S04]  /*27f80*/  STL [R1+0x45c], R11 ;  /* 0x00045c0b01007387 */ /* 0x0003e80000100800 */
[----:B------:R1:W-:Y:S06]  /*27f90*/  STL [R1+0x460], R2 ;  /* 0x0004600201007387 */ /* 0x0003ec0000100800 */
[----:B------:R-:W-:Y:S05]  /*27fa0*/  @P0 BRA `(.L_x_552) ;  /* 0x0000000400740947 */ /* 0x000fea0003800000 */
[----:B------:R-:W2:Y:S01]  /*27fb0*/  S2R R8, SR_CTAID.X ;  /* 0x0000000000087919 */ /* 0x000ea20000002500 */
[----:B------:R-:W-:Y:S01]  /*27fc0*/  ULDC.64 UR18, c[0x0][0x628] ;  /* 0x00018a0000127ab9 */ /* 0x000fe20000000a00 */
[----:B------:R-:W3:Y:S01]  /*27fd0*/  LDC R9, c[0x0][0x144] ;  /* 0x00005100ff097b82 */ /* 0x000ee20000000800 */
[----:B------:R-:W-:Y:S01]  /*27fe0*/  ULDC UR6, c[0x0][0x150] ;  /* 0x0000540000067ab9 */ /* 0x000fe20000000800 */
[----:B------:R-:W4:Y:S01]  /*27ff0*/  S2R R12, SR_CTAID.Y ;  /* 0x00000000000c7919 */ /* 0x000f220000002600 */
[----:B------:R-:W-:Y:S01]  /*28000*/  ISETP.NE.U32.AND P0, PT, RZ, UR18, PT ;  /* 0x00000012ff007c0c */ /* 0x000fe2000bf05070 */
[----:B------:R-:W-:Y:S01]  /*28010*/  ULDC UR23, c[0x0][0x630] ;  /* 0x00018c0000177ab9 */ /* 0x000fe20000000800 */
[----:B------:R-:W-:Y:S02]  /*28020*/  R2UR UR16, R11 ;  /* 0x000000000b1072ca */ /* 0x000fe400000e0000 */
[----:B------:R-:W-:Y:S01]  /*28030*/  ISETP.NE.AND.EX P0, PT, RZ, UR19, PT, P0 ;  /* 0x00000013ff007c0c */ /* 0x000fe2000bf05300 */
[----:B0-----:R-:W0:Y:S01]  /*28040*/  LDC.64 R6, c[0x0][0x620] ;  /* 0x00018800ff067b82 */ /* 0x001e220000000a00 */
[----:B------:R-:W-:-:S02]  /*28050*/  R2UR UR17, R13 ;  /* 0x000000000d1172ca */ /* 0x000fc400000e0000 */
[----:B--2---:R-:W-:-:S05]  /*28060*/  I2FP.F32.U32 R0, R8 ;  /* 0x0000000800007245 */ /* 0x004fca0000201000 */
[----:B------:R-:W-:-:S06]  /*28070*/  FMUL R0, R0, UR6 ;  /* 0x0000000600007c20 */ /* 0x000fcc0008400000 */
[----:B------:R-:W2:Y:S01]  /*28080*/  F2I.U32.TRUNC.NTZ R0, R0 ;  /* 0x0000000000007305 */ /* 0x000ea2000020f000 */
[----:B----4-:R-:W-:Y:S05]  /*28090*/  @!P0 BRA `(.L_x_553) ;  /* 0x0000000000308947 */ /* 0x010fea0003800000 */
        /* <DEDUP_REMOVED lines=12> */
.L_x_553:
[----:B------:R-:W-:Y:S01]  /*28160*/  USHF.R.U64 UR9, UR16, UR23, UR17 ;  /* 0x0000001710097299 */ /* 0x000fe20008001211 */
[----:B------:R-:W4:Y:S01]  /*28170*/  LDC.64 R22, c[0x0][0x640] ;  /* 0x00019000ff167b82 */ /* 0x000f220000000a00 */
[----:B------:R-:W-:Y:S01]  /*28180*/  USHF.R.U32.HI UR6, URZ, UR23, UR17 ;  /* 0x000000173f067299 */ /* 0x000fe20008011611 */
[----:B--2---:R-:W-:Y:S02]  /*28190*/  IMAD.MOV R10, RZ, RZ, -R0 ;  /* 0x000000ffff0a7224 */ /* 0x004fe400078e0a00 */
[----:B-1----:R-:W-:Y:S01]  /*281a0*/  IMAD.MOV.U32 R2, RZ, RZ, R11 ;  /* 0x000000ffff027224 */ /* 0x002fe200078e000b */
[----:B------:R-:W-:Y:S01]  /*281b0*/  IADD3 R5, P0, RZ, -UR9, RZ ;  /* 0x80000009ff057c10 */ /* 0x000fe2000ff1e0ff */
[----:B---3--:R-:W-:Y:S02]  /*281c0*/  IMAD R18, R9, R10, R8 ;  /* 0x0000000a09127224 */ /* 0x008fe400078e0208 */
[----:B------:R-:W1:Y:S02]  /*281d0*/  LDC R4, c[0x0][0x618] ;  /* 0x00018600ff047b82 */ /* 0x000e640000000800 */
[----:B------:R-:W-:Y:S01]  /*281e0*/  IMAD.X R3, RZ, RZ, ~UR6, P0 ;  /* 0x80000006ff037e24 */ /* 0x000fe200080e06ff */
[----:B------:R-:W-:-:S03]  /*281f0*/  ULDC UR6, c[0x0][0x154] ;  /* 0x0000550000067ab9 */ /* 0x000fc60000000800 */
[-C--:B0-----:R-:W-:Y:S02]  /*28200*/  IMAD R0, R3, R6.reuse, RZ ;  /* 0x0000000603007224 */ /* 0x081fe400078e02ff */
[----:B------:R-:W0:Y:S01]  /*28210*/  LDC R14, c[0x0][0x608] ;  /* 0x00018200ff0e7b82 */ /* 0x000e220000000800 */
[----:B------:R-:W-:Y:S02]  /*28220*/  IMAD.MOV.U32 R3, RZ, RZ, R13 ;  /* 0x000000ffff037224 */ /* 0x000fe400078e000d */
[----:B------:R-:W-:-:S05]  /*28230*/  IMAD.WIDE.U32 R2, R5, R6, R2 ;  /* 0x0000000605027225 */ /* 0x000fca00078e0002 */
[----:B------:R-:W2:Y:S01]  /*28240*/  LDC R20, c[0x0][0x658] ;  /* 0x00019600ff147b82 */ /* 0x000ea20000000800 */
[----:B------:R-:W-:Y:S01]  /*28250*/  IMAD R5, R5, R7, R0 ;  /* 0x0000000705057224 */ /* 0x000fe200078e0200 */
[----:B------:R-:W-:Y:S01]  /*28260*/  I2FP.F32.U32 R0, R12 ;  /* 0x0000000c00007245 */ /* 0x000fe20000201000 */
[----:B------:R-:W-:Y:S01]  /*28270*/  IMAD.MOV.U32 R7, RZ, RZ, 0x1 ;  /* 0x00000001ff077424 */ /* 0x000fe200078e00ff */
[----:B----4-:R-:W-:Y:S01]  /*28280*/  ISETP.NE.U32.AND P0, PT, R22, RZ, PT ;  /* 0x000000ff1600720c */ /* 0x010fe20003f05070 */
[----:B------:R-:W-:Y:S02]  /*28290*/  IMAD.IADD R3, R3, 0x1, R5 ;  /* 0x0000000103037824 */ /* 0x000fe400078e0205 */
[----:B------:R-:W-:Y:S01]  /*282a0*/  FMUL R0, R0, UR6 ;  /* 0x0000000600007c20 */ /* 0x000fe20008400000 */
[----:B------:R-:W3:Y:S01]  /*282b0*/  LDC R15, c[0x0][0x148] ;  /* 0x00005200ff0f7b82 */ /* 0x000ee20000000800 */
[----:B------:R-:W-:Y:S01]  /*282c0*/  ISETP.NE.AND.EX P0, PT, R23, RZ, PT, P0 ;  /* 0x000000ff1700720c */ /* 0x000fe20003f05300 */
[----:B------:R-:W-:Y:S01]  /*282d0*/  IMAD.MOV.U32 R5, RZ, RZ, -0x1 ;  /* 0xffffffffff057424 */ /* 0x000fe200078e00ff */
[-CC-:B-1----:R-:W-:Y:S01]  /*282e0*/  SHF.R.U64 R10, R2, R4.reuse, R3.reuse ;  /* 0x00000004020a7219 */ /* 0x182fe20000001203 */
[----:B------:R1:W4:Y:S01]  /*282f0*/  F2I.U32.TRUNC.NTZ R13, R0 ;  /* 0x00000000000d7305 */ /* 0x000322000020f000 */
[----:B------:R-:W-:-:S03]  /*28300*/  SHF.R.U32.HI R3, RZ, R4, R3 ;  /* 0x00000004ff037219 */ /* 0x000fc60000011603 */
[----:B------:R-:W1:Y:S01]  /*28310*/  LDC R16, c[0x0][0x600] ;  /* 0x00018000ff107b82 */ /* 0x000e620000000800 */
[-CC-:B0-----:R-:W-:Y:S02]  /*28320*/  SHF.R.U64 R8, R10, R14.reuse, R3.reuse ;  /* 0x0000000e0a087219 */ /* 0x181fe40000001203 */
[----:B------:R-:W-:-:S05]  /*28330*/  SHF.R.U32.HI R3, RZ, R14, R3 ;  /* 0x0000000eff037219 */ /* 0x000fca0000011603 */
[----:B------:R-:W0:Y:S01]  /*28340*/  LDC R17, c[0x0][0x648] ;  /* 0x00019200ff117b82 */ /* 0x000e220000000800 */
[-CC-:B--2---:R-:W-:Y:S02]  /*28350*/  SHF.R.U64 R11, R8, R20.reuse, R3.reuse ;  /* 0x00000014080b7219 */ /* 0x184fe40000001203 */
[-C--:B------:R-:W-:Y:S02]  /*28360*/  SHF.L.U32 R5, R5, R20.reuse, RZ ;  /* 0x0000001405057219 */ /* 0x080fe400000006ff */
[-C--:B------:R-:W-:Y:S01]  /*28370*/  SHF.R.U32.HI R3, RZ, R20.reuse, R3 ;  /* 0x00000014ff037219 */ /* 0x080fe20000011603 */
[----:B------:R-:W-:Y:S01]  /*28380*/  IMAD.MOV.U32 R2, RZ, RZ, R11 ;  /* 0x000000ffff027224 */ /* 0x000fe200078e000b */
[----:B------:R-:W-:Y:S01]  /*28390*/  SHF.L.U32 R20, R7, R20, RZ ;  /* 0x0000001407147219 */ /* 0x000fe200000006ff */
[----:B------:R-:W2:Y:S01]  /*283a0*/  LDC R19, c[0x0][0x638] ;  /* 0x00018e00ff137b82 */ /* 0x000ea20000000800 */
[----:B------:R-:W-:-:S07]  /*283b0*/  LOP3.LUT R41, RZ, R5, RZ, 0x33, !PT ;  /* 0x00000005ff297212 */ /* 0x000fce00078e33ff */
[----:B------:R-:W0:Y:S01]  /*283c0*/  LDC R21, c[0x0][0x610] ;  /* 0x00018400ff157b82 */ /* 0x000e220000000800 */
[----:B----4-:R-:W-:Y:S05]  /*283d0*/  @!P0 BRA `(.L_x_554) ;  /* 0x0000000000288947 */ /* 0x010fea0003800000 */
[----:B-1----:R-:W1:Y:S02]  /*283e0*/  LDC R0, c[0x0][0x64c] ;  /* 0x00019300ff007b82 */ /* 0x002e640000000800 */
[----:B-1----:R-:W-:-:S05]  /*283f0*/  IADD3 R7, P0, R11, R0, RZ ;  /* 0x000000000b077210 */ /* 0x002fca0007f1e0ff */
        /* <DEDUP_REMOVED lines=8> */
.L_x_554:
[----:B01----:R-:W-:Y:S01]  /*28480*/  SHF.R.U64 R0, R2, R17, R3 ;  /* 0x0000001102007219 */ /* 0x003fe20000001203 */
[----:B------:R-:W-:Y:S01]  /*28490*/  VIADD R3, R16, 0xffffffff ;  /* 0xffffffff10037836 */ /* 0x000fe20000000000 */
[----:B------:R-:W-:Y:S01]  /*284a0*/  LOP3.LUT R41, R8, R41, RZ, 0xc0, !PT ;  /* 0x0000002908297212 */ /* 0x000fe200078ec0ff */
[----:B------:R-:W-:Y:S02]  /*284b0*/  IMAD.MOV R13, RZ, RZ, -R13 ;  /* 0x000000ffff0d7224 */ /* 0x000fe400078e0a0d */
[----:B------:R-:W-:Y:S01]  /*284c0*/  IMAD.MOV R2, RZ, RZ, -R0 ;  /* 0x000000ffff027224 */ /* 0x000fe200078e0a00 */
[----:B------:R-:W-:Y:S01]  /*284d0*/  LOP3.LUT R3, R10, R3, RZ, 0xc0, !PT ;  /* 0x000000030a037212 */ /* 0x000fe200078ec0ff */
[----:B------:R-:W-:Y:S02]  /*284e0*/  IMAD R41, R20, R0, R41 ;  /* 0x0000000014297224 */ /* 0x000fe400078e0229 */
[----:B---3--:R-:W-:Y:S02]  /*284f0*/  @P4 IMAD R18, R15, R13, R12 ;  /* 0x0000000d0f124224 */ /* 0x008fe400078e020c */
[----:B--2---:R-:W-:-:S02]  /*28500*/  IMAD R0, R2, R19, R11 ;  /* 0x0000001302007224 */ /* 0x004fc400078e020b */
[----:B------:R-:W-:Y:S02]  /*28510*/  IMAD R41, R41, R21, R18 ;  /* 0x0000001529297224 */ /* 0x000fe400078e0212 */
[----:B------:R-:W-:Y:S02]  /*28520*/  IMAD R2, R0, R16, R3 ;  /* 0x0000001000027224 */ /* 0x000fe400078e0203 */
[----:B------:R-:W-:-:S03]  /*28530*/  IMAD.MOV.U32 R4, RZ, RZ, 0x1 ;  /* 0x00000001ff047424 */ /* 0x000fc600078e00ff */
[----:B------:R-:W-:Y:S02]  /*28540*/  SEL R3, R2, R41, !P4 ;  /* 0x0000002902037207 */ /* 0x000fe40006000000 */
[----:B------:R-:W-:Y:S02]  /*28550*/  PRMT R0, R4, 0x7610, R0 ;  /* 0x0000761004007816 */ /* 0x000fe40000000000 */
[----:B------:R-:W-:Y:S01]  /*28560*/  SEL R41, R41, R2, !P4 ;  /* 0x0000000229297207 */ /* 0x000fe20006000000 */
[----:B------:R2:W-:Y:S06]  /*28570*/  STL [R1+0x460], R3 ;  /* 0x0004600301007387 */ /* 0x0005ec0000100800 */
.L_x_552:
[----:B------:R3:W-:Y:S01]  /*28580*/  STL [R1+0x464], R41 ;  /* 0x0004642901007387 */ /* 0x0007e20000100800 */
[----:B------:R-:W-:-:S13]  /*28590*/  LOP3.LUT P0, RZ, R0, 0xff, RZ, 0xc0, !PT ;  /* 0x000000ff00ff7812 */ /* 0x000fda000780c0ff */
[----:B---3--:R-:W-:Y:S05]  /*285a0*/  @P0 BRA `(.L_x_555) ;  /* 0xfffffd8c004c0947 */ /* 0x008fea000383ffff */
[----:B------:R-:W-:Y:S05]  /*285b0*/  EXIT ;  /* 0x000000000000794d */ /* 0x000fea0003800000 */
.L_x_7:
[----:B0-----:R-:W2:Y:S01]  /*285c0*/  LDL R16, [R1+0x45c] ;  /* 0x00045c0001107983 */ /* 0x001ea20000100800 */
[----:B------:R-:W-:-:S03]  /*285d0*/  ULDC.64 UR4, c[0x0][0x650] ;  /* 0x0001940000047ab9 */ /* 0x000fc60000000a00 */
[----:B------:R-:W3:Y:S01]  /*285e0*/  LDL R20, [R1+0x458] ;  /* 0x0004580001147983 */ /* 0x000ee20000100800 */
[----:B------:R-:W-:Y:S01]  /*285f0*/  PRMT R0, RZ, 0x7610, R0 ;  /* 0x00007610ff007816 */ /* 0x000fe20000000000 */
[----:B------:R-:W-:Y:S02]  /*28600*/  IMAD.MOV.U32 R5, RZ, RZ, -0x1 ;  /* 0xffffffffff057424 */ /* 0x000fe400078e00ff */
[----:B------:R-:W-:Y:S02]  /*28610*/  IMAD.MOV.U32 R4, RZ, RZ, -0x1 ;  /* 0xffffffffff047424 */ /* 0x000fe400078e00ff */
[----:B------:R-:W-:Y:S01]  /*28620*/  IMAD.MOV.U32 R10, RZ, RZ, -0x1 ;  /* 0xffffffffff0a7424 */ /* 0x000fe200078e00ff */
[----:B--2---:R-:W-:-:S04]  /*28630*/  ISETP.GE.U32.AND P0, PT, R16, UR4, PT ;  /* 0x0000000410007c0c */ /* 0x004fc8000bf06070 */
[----:B---3--:R-:W-:-:S13]  /*28640*/  ISETP.GE.U32.AND.EX P0, PT, R20, UR5, PT, P0 ;  /* 0x0000000514007c0c */ /* 0x008fda000bf06100 */
[----:B------:R-:W-:Y:S05]  /*28650*/  @P0 BRA `(.L_x_556) ;  /* 0x0000000400300947 */ /* 0x000fea0003800000 */
[----:B------:R-:W0:Y:S01]  /*28660*/  LDC.64 R14, c[0x0][0x628] ;  /* 0x00018a00ff0e7b82 */ /* 0x000e220000000a00 */
[----:B------:R-:W-:Y:S02]  /*28670*/  IMAD.MOV.U32 R8, RZ, RZ, R16 ;  /* 0x000000ffff087224 */ /* 0x000fe400078e0010 */
[----:B------:R-:W-:-:S05]  /*28680*/  IMAD.MOV.U32 R9, RZ, RZ, R20 ;  /* 0x000000ffff097224 */ /* 0x000fca00078e0014 */
[----:B------:R-:W1:Y:S08]  /*28690*/  LDC R10, c[0x0][0x630] ;  /* 0x00018c00ff0a7b82 */ /* 0x000e700000000800 */
[----:B------:R-:W2:Y:S01]  /*286a0*/  LDC.64 R18, c[0x0][0x620] ;  /* 0x00018800ff127b82 */ /* 0x000ea20000000a00 */
[----:B0-----:R-:W-:-:S04]  /*286b0*/  ISETP.NE.U32.AND P0, PT, R14, RZ, PT ;  /* 0x000000ff0e00720c */ /* 0x001fc80003f05070 */
[----:B------:R-:W-:-:S13]  /*286c0*/  ISETP.NE.AND.EX P0, PT, R15, RZ, PT, P0 ;  /* 0x000000ff0f00720c */ /* 0x000fda0003f05300 */
[----:B-12---:R-:W-:Y:S05]  /*286d0*/  @!P0 BRA `(.L_x_557) ;  /* 0x0000000000288947 */ /* 0x006fea0003800000 */
[----:B------:R-:W0:Y:S02]  /*286e0*/  LDC R0, c[0x0][0x634] ;  /* 0x00018d00ff007b82 */ /* 0x000e240000000800 */
[----:B0-----:R-:W-:-:S05]  /*286f0*/  IADD3 R9, P0, R16, R0, RZ ;  /* 0x0000000010097210 */ /* 0x001fca0007f1e0ff */
        /* <DEDUP_REMOVED lines=8> */
.L_x_557:
[----:B------:R-:W0:Y:S01]  /*28780*/  LDC.64 R22, c[0x0][0x640] ;  /* 0x00019000ff167b82 */ /* 0x000e220000000a00 */
[-CC-:B------:R-:W-:Y:S01]  /*28790*/  SHF.R.U64 R14, R8, R10.reuse, R9.reuse ;  /* 0x0000000a080e7219 */ /* 0x180fe20000001209 */
[----:B------:R-:W-:Y:S01]  /*287a0*/  IMAD.MOV.U32 R4, RZ, RZ, R16 ;  /* 0x000000ffff047224 */ /* 0x000fe200078e0010 */
[----:B------:R-:W-:Y:S01]  /*287b0*/  SHF.R.U32.HI R0, RZ, R10, R9 ;  /* 0x0000000aff007219 */ /* 0x000fe20000011609 */
[----:B------:R-:W-:Y:S01]  /*287c0*/  IMAD.MOV.U32 R24, RZ, RZ, 0x1 ;  /* 0x00000001ff187424 */ /* 0x000fe200078e00ff */
[----:B------:R-:W-:-:S03]  /*287d0*/  IADD3 R7, P0, RZ, -R14, RZ ;  /* 0x8000000eff077210 */ /* 0x000fc60007f1e0ff */
[----:B------:R-:W1:Y:S02]  /*287e0*/  LDC R6, c[0x0][0x618] ;  /* 0x00018600ff067b82 */ /* 0x000e640000000800 */
[----:B------:R-:W-:-:S04]  /*287f0*/  IMAD.X R5, RZ, RZ, ~R0, P0 ;  /* 0x000000ffff057224 */ /* 0x000fc800000e0e00 */
[-C--:B------:R-:W-:Y:S02]  /*28800*/  IMAD R0, R5, R18.reuse, RZ ;  /* 0x0000001205007224 */ /* 0x080fe400078e02ff */
[----:B------:R-:W2:Y:S01]  /*28810*/  LDC R8, c[0x0][0x608] ;  /* 0x00018200ff087b82 */ /* 0x000ea20000000800 */
[----:B------:R-:W-:Y:S02]  /*28820*/  IMAD.MOV.U32 R5, RZ, RZ, R20 ;  /* 0x000000ffff057224 */ /* 0x000fe400078e0014 */
[----:B------:R-:W-:-:S05]  /*28830*/  IMAD.WIDE.U32 R4, R7, R18, R4 ;  /* 0x0000001207047225 */ /* 0x000fca00078e0004 */
[----:B------:R-:W3:Y:S01]  /*28840*/  LDC R21, c[0x0][0x658] ;  /* 0x00019600ff157b82 */ /* 0x000ee20000000800 */
[----:B------:R-:W-:Y:S01]  /*28850*/  IMAD R7, R7, R19, R0 ;  /* 0x0000001307077224 */ /* 0x000fe200078e0200 */
[----:B0-----:R-:W-:-:S03]  /*28860*/  ISETP.NE.U32.AND P0, PT, R22, RZ, PT ;  /* 0x000000ff1600720c */ /* 0x001fc60003f05070 */
[----:B------:R-:W-:Y:S01]  /*28870*/  IMAD.IADD R5, R5, 0x1, R7 ;  /* 0x0000000105057824 */ /* 0x000fe200078e0207 */
[----:B------:R-:W-:Y:S02]  /*28880*/  ISETP.NE.AND.EX P0, PT, R23, RZ, PT, P0 ;  /* 0x000000ff1700720c */ /* 0x000fe40003f05300 */
[----:B------:R-:W0:Y:S02]  /*28890*/  LDC R16, c[0x0][0x600] ;  /* 0x00018000ff107b82 */ /* 0x000e240000000800 */
[-CC-:B-1----:R-:W-:Y:S01]  /*288a0*/  SHF.R.U64 R10, R4, R6.reuse, R5.reuse ;  /* 0x00000006040a7219 */ /* 0x182fe20000001205 */
[----:B------:R-:W-:Y:S01]  /*288b0*/  IMAD.MOV.U32 R4, RZ, RZ, -0x1 ;  /* 0xffffffffff047424 */ /* 0x000fe200078e00ff */
[----:B------:R-:W-:-:S04]  /*288c0*/  SHF.R.U32.HI R5, RZ, R6, R5 ;  /* 0x00000006ff057219 */ /* 0x000fc80000011605 */
[----:B------:R-:W1:Y:S01]  /*288d0*/  LDC R18, c[0x0][0x648] ;  /* 0x00019200ff127b82 */ /* 0x000e620000000800 */
[-CC-:B--2---:R-:W-:Y:S02]  /*288e0*/  SHF.R.U64 R17, R10, R8.reuse, R5.reuse ;  /* 0x000000080a117219 */ /* 0x184fe40000001205 */
[----:B------:R-:W-:-:S05]  /*288f0*/  SHF.R.U32.HI R0, RZ, R8, R5 ;  /* 0x00000008ff007219 */ /* 0x000fca0000011605 */
[----:B------:R-:W2:Y:S01]  /*28900*/  LDC R20, c[0x0][0x638] ;  /* 0x00018e00ff147b82 */ /* 0x000ea20000000800 */
[-C--:B---3--:R-:W-:Y:S02]  /*28910*/  SHF.L.U32 R4, R4, R21.reuse, RZ ;  /* 0x0000001504047219 */ /* 0x088fe400000006ff */
[-CC-:B------:R-:W-:Y:S02]  /*28920*/  SHF.R.U64 R19, R17, R21.reuse, R0.reuse ;  /* 0x0000001511137219 */ /* 0x180fe40000001200 */
[----:B------:R-:W-:Y:S02]  /*28930*/  LOP3.LUT R26, RZ, R4, RZ, 0x33, !PT ;  /* 0x00000004ff1a7212 */ /* 0x000fe400078e33ff */
[----:B------:R-:W-:Y:S01]  /*28940*/  SHF.R.U32.HI R5, RZ, R21, R0 ;  /* 0x00000015ff057219 */ /* 0x000fe20000011600 */
[----:B------:R-:W3:Y:S01]  /*28950*/  LDC R25, c[0x0][0x610] ;  /* 0x00018400ff197b82 */ /* 0x000ee20000000800 */
[----:B------:R-:W-:Y:S01]  /*28960*/  IMAD.MOV.U32 R4, RZ, RZ, R19 ;  /* 0x000000ffff047224 */ /* 0x000fe200078e0013 */
[----:B------:R-:W-:Y:S06]  /*28970*/  @!P0 BRA `(.L_x_558) ;  /* 0x0000000000288947 */ /* 0x000fec0003800000 */
        /* <DEDUP_REMOVED lines=10> */
.L_x_558:
[----:B-1----:R-:W-:Y:S01]  /*28a20*/  SHF.R.U64 R3, R4, R18, R5 ;  /* 0x0000001204037219 */ /* 0x002fe20000001205 */
[----:B0-----:R-:W-:Y:S01]  /*28a30*/  VIADD R5, R16, 0xffffffff ;  /* 0xffffffff10057836 */ /* 0x001fe20000000000 */
[----:B------:R-:W-:Y:S01]  /*28a40*/  SHF.L.U32 R24, R24, R21, RZ ;  /* 0x0000001518187219 */ /* 0x000fe200000006ff */
[----:B------:R-:W-:Y:S01]  /*28a50*/  @P4 IMAD R11, R13, R12, R2 ;  /* 0x0000000c0d0b4224 */ /* 0x000fe200078e0202 */
[----:B------:R-:W-:Y:S01]  /*28a60*/  LOP3.LUT R0, R17, R26, RZ, 0xc0, !PT ;  /* 0x0000001a11007212 */ /* 0x000fe200078ec0ff */
[----:B------:R-:W-:-:S04]  /*28a70*/  IMAD.MOV R4, RZ, RZ, -R3 ;  /* 0x000000ffff047224 */ /* 0x000fc800078e0a03 */
[----:B------:R-:W-:Y:S01]  /*28a80*/  IMAD R2, R24, R3, R0 ;  /* 0x0000000318027224 */ /* 0x000fe200078e0200 */
[----:B------:R-:W-:Y:S01]  /*28a90*/  LOP3.LUT R3, R10, R5, RZ, 0xc0, !PT ;  /* 0x000000050a037212 */ /* 0x000fe200078ec0ff */
[----:B--2---:R-:W-:Y:S02]  /*28aa0*/  IMAD R0, R4, R20, R19 ;  /* 0x0000001404007224 */ /* 0x004fe400078e0213 */
[----:B---3--:R-:W-:Y:S02]  /*28ab0*/  IMAD R5, R2, R25, R11 ;  /* 0x0000001902057224 */ /* 0x008fe400078e020b */
[----:B------:R-:W-:Y:S02]  /*28ac0*/  IMAD.MOV.U32 R4, RZ, RZ, 0x1 ;  /* 0x00000001ff047424 */ /* 0x000fe400078e00ff */
[----:B------:R-:W-:Y:S02]  /*28ad0*/  IMAD R2, R0, R16, R3 ;  /* 0x0000001000027224 */ /* 0x000fe400078e0203 */
[----:B------:R-:W-:Y:S01]  /*28ae0*/  IMAD.MOV.U32 R10, RZ, RZ, R14 ;  /* 0x000000ffff0a7224 */ /* 0x000fe200078e000e */
[----:B------:R-:W-:-:S02]  /*28af0*/  PRMT R0, R4, 0x7610, R0 ;  /* 0x0000761004007816 */ /* 0x000fc40000000000 */
[----:B------:R-:W-:Y:S02]  /*28b00*/  SEL R4, R2, R5, !P4 ;  /* 0x0000000502047207 */ /* 0x000fe40006000000 */
[----:B------:R-:W-:-:S07]  /*28b10*/  SEL R5, R5, R2, !P4 ;  /* 0x0000000205057207 */ /* 0x000fce0006000000 */
.L_x_556:
[----:B------:R-:W-:-:S08]  /*28b20*/  NOP ;  /* 0x0000000000007918 */ /* 0x000fd00000000000 */
[----:B------:R-:W0:-:S00]  /*28b30*/  USETMAXREG.DEALLOC.CTAPOOL 0x18 ;  /* 0x00000018000079c8 */ /* 0x000e0000080e0500 */
[----:B------:R-:W-:-:S13]  /*28b40*/  ISETP.NE.AND P0, PT, RZ, UR8, PT ;  /* 0x00000008ff007c0c */ /* 0x000fda000bf05270 */
[----:B------:R-:W-:Y:S05]  /*28b50*/  @P0 EXIT ;  /* 0x000000000000094d */ /* 0x000fea0003800000 */
[----:B0-----:R-:W-:Y:S01]  /*28b60*/  LOP3.LUT P0, RZ, R0, 0xff, RZ, 0xc0, !PT ;  /* 0x000000ff00ff7812 */ /* 0x001fe2000780c0ff */
[----:B------:R-:W-:Y:S02]  /*28b70*/  IMAD.MOV.U32 R6, RZ, RZ, 0x1 ;  /* 0x00000001ff067424 */ /* 0x000fe400078e00ff */
[----:B------:R-:W-:-:S10]  /*28b80*/  IMAD.MOV.U32 R7, RZ, RZ, RZ ;  /* 0x000000ffff077224 */ /* 0x000fd400078e00ff */
[----:B------:R-:W-:Y:S05]  /*28b90*/  @!P0 BRA `(.L_x_559) ;  /* 0x0000000c008c8947 */ /* 0x000fea0003800000 */
[----:B------:R-:W0:Y:S01]  /*28ba0*/  LDC R0, c[0x0][0x28c] ;  /* 0x0000a300ff007b82 */ /* 0x000e220000000800 */
[----:B------:R-:W-:Y:S01]  /*28bb0*/  ULDC UR5, c[0x0][0x658] ;  /* 0x0001960000057ab9 */ /* 0x000fe20000000800 */
[----:B------:R-:W-:Y:S01]  /*28bc0*/  UMOV UR9, 0xffffffff ;  /* 0xffffffff00097882 */ /* 0x000fe20000000000 */
[----:B------:R-:W-:Y:S01]  /*28bd0*/  UMOV UR11, 0x1 ;  /* 0x00000001000b7882 */ /* 0x000fe20000000000 */
[----:B------:R-:W-:Y:S01]  /*28be0*/  USHF.L.U32 UR9, UR9, UR5, URZ ;  /* 0x0000000509097299 */ /* 0x000fe2000800063f */
[----:B------:R-:W-:Y:S01]  /*28bf0*/  BSSY B0, `(.L_x_559) ;  /* 0x00000dd000007945 */ /* 0x000fe20003800000 */
[----:B------:R-:W-:Y:S01]  /*28c00*/  ULDC UR7, c[0x0][0xc] ;  /* 0x0000030000077ab9 */ /* 0x000fe20000000800 */
[----:B------:R-:W-:Y:S01]  /*28c10*/  ULDC UR10, c[0x0][0x10] ;  /* 0x00000400000a7ab9 */ /* 0x000fe20000000800 */
[----:B------:R-:W1:Y:S01]  /*28c20*/  S2UR UR6, SR_CgaCtaId ;  /* 0x00000000000679c3 */ /* 0x000e620000008800 */
[----:B------:R-:W-:Y:S01]  /*28c30*/  ULOP3.LUT UR15, URZ, UR9, URZ, 0x33, !UPT ;  /* 0x000000093f0f7292 */ /* 0x000fe2000f8e333f */
[----:B------:R-:W-:Y:S01]  /*28c40*/  IMAD.MOV.U32 R9, RZ, RZ, 0x1 ;  /* 0x00000001ff097424 */ /* 0x000fe200078e00ff */
[----:B------:R-:W-:Y:S01]  /*28c50*/  ULDC UR4, c[0x0][0x600] ;  /* 0x0001800000047ab9 */ /* 0x000fe20000000800 */
[----:B------:R-:W-:Y:S01]  /*28c60*/  IMAD.MOV.U32 R6, RZ, RZ, 0x1 ;  /* 0x00000001ff067424 */ /* 0x000fe200078e00ff */
[----:B------:R-:W-:Y:S01]  /*28c70*/  UMOV UR18, 0x5 ;  /* 0x0000000500127882 */ /* 0x000fe20000000000 */
[----:B------:R-:W-:Y:S01]  /*28c80*/  IMAD.MOV.U32 R7, RZ, RZ, RZ ;  /* 0x000000ffff077224 */ /* 0x000fe200078e00ff */
[----:B------:R-:W-:-:S02]  /*28c90*/  ULOP3.LUT UR27, UR13, 0x2, URZ, 0xfc, !UPT ;  /* 0x000000020d1b7892 */ /* 0x000fc4000f8efc3f */
[----:B------:R-:W-:Y:S02]  /*28ca0*/  UIADD3 UR4, UR4, -0x1, URZ ;  /* 0xffffffff04047890 */ /* 0x000fe4000fffe03f */
[----:B------:R-:W-:Y:S01]  /*28cb0*/  USHF.L.U32 UR5, UR11, UR5, URZ ;  /* 0x000000050b057299 */ /* 0x000fe2000800063f */
[----:B------:R-:W-:Y:S01]  /*28cc0*/  ULDC.64 UR28, c[0x0][0x198] ;  /* 0x00006600001c7ab9 */ /* 0x000fe20000000a00 */
[----:B0-----:R-:W-:-:S05]  /*28cd0*/  VIADD R0, R0, 0x7f ;  /* 0x0000007f00007836 */ /* 0x001fca0000000000 */
[----:B------:R-:W-:Y:S01]  /*28ce0*/  SHF.R.S32.HI R3, RZ, 0x1f, R0 ;  /* 0x0000001fff037819 */ /* 0x000fe20000011400 */
[----:B-1----:R-:W-:-:S03]  /*28cf0*/  ULOP3.LUT UR8, UR6, 0x1, URZ, 0xc0, !UPT ;  /* 0x0000000106087892 */ /* 0x002fc6000f8ec03f */
[----:B------:R-:W-:Y:S01]  /*28d00*/  LEA.HI R0, R3, R0, RZ, 0x7 ;  /* 0x0000000003007211 */ /* 0x000fe200078f38ff */
[----:B------:R-:W-:Y:S02]  /*28d10*/  USHF.R.U32.HI UR30, URZ, 0x1, UR6 ;  /* 0x000000013f1e7899 */ /* 0x000fe40008011606 */
[----:B------:R-:W-:Y:S01]  /*28d20*/  USHF.L.U32 UR14, UR6, 0x7, URZ ;  /* 0x00000007060e7899 */ /* 0x000fe2000800063f */
[----:B------:R-:W-:Y:S01]  /*28d30*/  SHF.R.S32.HI R0, RZ, 0x7, R0 ;  /* 0x00000007ff007819 */ /* 0x000fe20000011400 */
[----:B------:R-:W-:Y:S02]  /*28d40*/  USHF.L.U32 UR31, UR6, 0xe, URZ ;  /* 0x0000000e061f7899 */ /* 0x000fe4000800063f */
[----:B------:R-:W-:Y:S02]  /*28d50*/  ULOP3.LUT UR6, UR6, 0xfffffffe, URZ, 0xc0, !UPT ;  /* 0xfffffffe06067892 */ /* 0x000fe4000f8ec03f */
[----:B------:R-:W-:Y:S01]  /*28d60*/  UISETP.GT.U32.AND UP0, UPT, UR8, 0xffff, UPT ;  /* 0x0000ffff0800788c */ /* 0x000fe2000bf04070 */
[----:B------:R-:W-:Y:S01]  /*28d70*/  VIADD R15, R0, 0x1 ;  /* 0x00000001000f7836 */ /* 0x000fe20000000000 */
[----:B------:R-:W-:-:S02]  /*28d80*/  USHF.L.U32 UR16, UR11, UR6, URZ ;  /* 0x000000060b107299 */ /* 0x000fc4000800063f */
[----:B------:R-:W-:Y:S02]  /*28d90*/  ULOP3.LUT UR9, UR6, 0x1, URZ, 0xfc, !UPT ;  /* 0x0000000106097892 */ /* 0x000fe4000f8efc3f */
[----:B------:R-:W-:Y:S02]  /*28da0*/  UIMAD.WIDE.U32 UR6, UR7, UR10, URZ ;  /* 0x0000000a070672a5 */ /* 0x000fe4000f8e003f */
[----:B------:R-:W-:Y:S01]  /*28db0*/  USEL UR8, UR8, 0xffff, !UP0 ;  /* 0x0000ffff08087887 */ /* 0x000fe2000c000000 */
[----:B------:R-:W-:Y:S01]  /*28dc0*/  ULDC UR10, c[0x0][0x14] ;  /* 0x00000500000a7ab9 */ /* 0x000fe20000000800 */
[----:B------:R-:W-:Y:S02]  /*28dd0*/  USHF.L.U32 UR9, UR11, UR9, URZ ;  /* 0x000000090b097299 */ /* 0x000fe4000800063f */
[----:B------:R-:W-:Y:S02]  /*28de0*/  UIMAD.WIDE.U32 UR24, UR6, UR10, URZ ;  /* 0x0000000a061872a5 */ /* 0x000fe4000f8e003f */
[----:B------:R-:W-:-:S02]  /*28df0*/  UIMAD UR17, UR7, UR10, URZ ;  /* 0x0000000a071172a4 */ /* 0x000fc4000f8e023f */
[----:B------:R-:W-:Y:S02]  /*28e00*/  ULOP3.LUT UR8, UR8, 0xffff, URZ, 0xc0, !UPT ;  /* 0x0000ffff08087892 */ /* 0x000fe4000f8ec03f */
[----:B------:R-:W-:Y:S02]  /*28e10*/  ULOP3.LUT UR14, UR14, 0x80, URZ, 0xc0, !UPT ;  /* 0x000000800e0e7892 */ /* 0x000fe4000f8ec03f */
[----:B------:R-:W-:Y:S02]  /*28e20*/  ULOP3.LUT UR16, UR16, UR9, URZ, 0xfc, !UPT ;  /* 0x0000000910107292 */ /* 0x000fe4000f8efc3f */
[----:B------:R-:W-:Y:S02]  /*28e30*/  UIADD3 UR17, UR25, UR17, URZ ;  /* 0x0000001119117290 */ /* 0x000fe4000fffe03f */
[----:B------:R-:W-:-:S12]  /*28e40*/  USHF.L.U32 UR18, UR18, UR8, URZ ;  /* 0x0000000812127299 */ /* 0x000fd8000800063f */
.L_x_570:
[----:B------:R-:W-:-:S03]  /*28e50*/  UMOV UR6, 0xffffffff ;  /* 0xffffffff00067882 */ /* 0x000fc60000000000 */
[----:B------:R-:W-:Y:S05]  /*28e60*/  BRA.DIV UR6, `(.L_x_560) ;  /* 0x0000000e06b07947 */ /* 0x000fea000b800000 */
[----:B------:R-:W-:-:S13]  /*28e70*/  ELECT P0, URZ, PT ;  /* 0x00000000003f782f */ /* 0x000fda0003800000 */
.L_x_580:
[----:B------:R-:W0:Y:S01]  /*28e80*/  LDC R2, c[0x0][0x28c] ;  /* 0x0000a300ff027b82 */ /* 0x000e220000000800 */
[----:B------:R-:W-:Y:S01]  /*28e90*/  BSSY B1, `(.L_x_561) ;  /* 0x000003c000017945 */ /* 0x000fe20003800000 */
[----:B0-----:R-:W-:-:S13]  /*28ea0*/  ISETP.LT.OR P0, PT, R2, 0x1, !P0 ;  /* 0x000000010200780c */ /* 0x001fda0004701670 */
[----:B------:R-:W-:Y:S05]  /*28eb0*/  @P0 BRA `(.L_x_562) ;  /* 0x0000000000e40947 */ /* 0x000fea0003800000 */
[----:B------:R-:W-:Y:S01]  /*28ec0*/  LEA R2, R5, UR30, 0x1 ;  /* 0x0000001e05027c11 */ /* 0x000fe2000f8e08ff */
[----:B------:R-:W-:Y:S01]  /*28ed0*/  IMAD.MOV.U32 R13, RZ, RZ, RZ ;  /* 0x000000ffff0d7224 */ /* 0x000fe200078e00ff */
[----:B------:R-:W-:Y:S01]  /*28ee0*/  LEA R4, R4, UR14, 0x8 ;  /* 0x0000000e04047c11 */ /* 0x000fe2000f8e40ff */
[----:B------:R-:W-:Y:S02]  /*28ef0*/  IMAD.MOV.U32 R3, RZ, RZ, R15 ;  /* 0x000000ffff037224 */ /* 0x000fe400078e000f */
[----:B------:R-:W-:Y:S02]  /*28f00*/  IMAD.SHL.U32 R2, R2, 0x80, RZ ;  /* 0x0000008002027824 */ /* 0x000fe400078e00ff */
[----:B------:R-:W-:Y:S02]  /*28f10*/  IMAD.MOV.U32 R5, RZ, RZ, R6 ;  /* 0x000000ffff057224 */ /* 0x000fe400078e0006 */
[----:B------:R-:W-:-:S07]  /*28f20*/  IMAD.MOV.U32 R8, RZ, RZ, R7 ;  /* 0x000000ffff087224 */ /* 0x000fce00078e0007 */
.L_x_565:
[----:B------:R-:W0:Y:S01]  /*28f30*/  S2R R12, SR_CgaCtaId ;  /* 0x00000000000c7919 */ /* 0x000e220000008800 */
[----:B------:R-:W-:Y:S01]  /*28f40*/  MOV R11, 0x400 ;  /* 0x00000400000b7802 */ /* 0x000fe20000000f00 */
[----:B------:R-:W1:Y:S03]  /*28f50*/  S2R R14, SR_TID.X ;  /* 0x00000000000e7919 */ /* 0x000e660000002100 */
[----:B0-----:R-:W-:Y:S02]  /*28f60*/  LEA R17, R12, R11, 0x18 ;  /* 0x0000000b0c117211 */ /* 0x001fe400078ec0ff */
[----:B------:R-:W-:Y:S02]  /*28f70*/  SHF.L.U32 R11, R5, 0x1f, RZ ;  /* 0x0000001f050b7819 */ /* 0x000fe400000006ff */
[----:B-1----:R-:W-:Y:S01]  /*28f80*/  LOP3.LUT P1, RZ, R14, 0x7f, RZ, 0xc0, !PT ;  /* 0x0000007f0eff7812 */ /* 0x002fe2000782c0ff */
[----:B------:R-:W-:-:S04]  /*28f90*/  IMAD R12, R8, 0x8, R17 ;  /* 0x00000008080c7824 */ /* 0x000fc800078e0211 */
[----:B------:R-:W0:Y:S02]  /*28fa0*/  SYNCS.PHASECHK.TRANS64.TRYWAIT P0, [R12+URZ+0x18], R11 ;  /* 0x0000180b0c0075a7 */ /* 0x000e24000800017f */
[----:B0-----:R-:W-:Y:S06]  /*28fb0*/  @!P0 BRA `(.L_x_563) ;  /* 0x0000000c007c8947 */ /* 0x001fec0003800000 */
.L_x_581:
[----:B0-----:R-:W0:Y:S01]  /*28fc0*/  @!P1 LDC R11, c[0x0][0x500] ;  /* 0x00014000ff0b9b82 */ /* 0x001e220000000800 */
[----:B------:R-:W-:-:S04]  /*28fd0*/  UPRMT UR6, UR27, 0x9910, URZ ;  /* 0x000099101b067896 */ /* 0x000fc8000800003f */
[----:B------:R-:W-:-:S06]  /*28fe0*/  UISETP.NE.AND UP0, UPT, UR6, 0x2, UPT ;  /* 0x000000020600788c */ /* 0x000fcc000bf05270 */
[----:B------:R-:W-:Y:S01]  /*28ff0*/  PLOP3.LUT P0, PT, PT, PT, UP0, 0x80, 0x0 ;  /* 0x000000000000781c */ /* 0x000fe20003f0f008 */
[----:B0-----:R0:W-:-:S12]  /*29000*/  @!P1 SYNCS.ARRIVE.TRANS64 RZ, [R12+URZ], R11 ;  /* 0x0000000b0cff99a7 */ /* 0x0011d8000800003f */
[----:B------:R-:W-:Y:S05]  /*29010*/  @P0 BRA `(.L_x_564) ;  /* 0x0000000000040947 */ /* 0x000fea0003800000 */
[----:B------:R-:W-:Y:S01]  /*29020*/  BPT.TRAP 0x1 ;  /* 0x000000040000795c */ /* 0x000fe20000300000 */
.L_x_564:
[----:B------:R-:W-:Y:S01]  /*29030*/  R2UR UR7, R8 ;  /* 0x00000000080772ca */ /* 0x000fe200000e0000 */
[----:B------:R-:W-:Y:S01]  /*29040*/  VIADD R3, R3, 0xffffffff ;  /* 0xffffffff03037836 */ /* 0x000fe20000000000 */
[----:B------:R-:W-:Y:S01]  /*29050*/  R2UR UR22, R17 ;  /* 0x00000000111672ca */ /* 0x000fe200000e0000 */
[----:B------:R-:W-:Y:S01]  /*29060*/  UIADD3 UR6, UP0, UR28, 0xf0, URZ ;  /* 0x000000f01c067890 */ /* 0x000fe2000ff1e03f */
[----:B------:R-:W-:Y:S01]  /*29070*/  R2UR UR23, R2 ;  /* 0x00000000021772ca */ /* 0x000fe200000e0000 */
[----:B------:R-:W-:Y:S01]  /*29080*/  UIADD3 UR34, UP1, UR28, 0x1f0, URZ ;  /* 0x000001f01c227890 */ /* 0x000fe2000ff3e03f */
[----:B------:R-:W-:Y:S01]  /*29090*/  R2UR UR9, R12 ;  /* 0x000000000c0972ca */ /* 0x000fe200000e0000 */
[----:B------:R-:W-:Y:S01]  /*290a0*/  UPRMT UR19, URZ, 0x5410, UR18 ;  /* 0x000054103f137896 */ /* 0x000fe20008000012 */
[----:B------:R-:W-:Y:S01]  /*290b0*/  R2UR UR10, R13 ;  /* 0x000000000d0a72ca */ /* 0x000fe200000e0000 */
[----:B------:R-:W-:Y:S01]  /*290c0*/  VIADD R8, R8, 0x1 ;  /* 0x0000000108087836 */ /* 0x000fe20000000000 */
[----:B------:R-:W-:Y:S01]  /*290d0*/  R2UR UR12, R10 ;  /* 0x000000000a0c72ca */ /* 0x000fe200000e0000 */
[----:B------:R-:W-:Y:S01]  /*290e0*/  UPRMT UR32, URZ, 0x5410, UR16 ;  /* 0x000054103f207896 */ /* 0x000fe20008000010 */
[----:B------:R-:W-:Y:S01]  /*290f0*/  R2UR UR26, R4 ;  /* 0x00000000041a72ca */ /* 0x000fe200000e0000 */
[----:B------:R-:W-:Y:S01]  /*29100*/  USHF.L.U32 UR7, UR7, 0xf, URZ ;  /* 0x0000000f07077899 */ /* 0x000fe2000800063f */
[----:B------:R-:W-:Y:S01]  /*29110*/  ISETP.GT.AND P1, PT, R3, 0x1, PT ;  /* 0x000000010300780c */ /* 0x000fe20003f24270 */
[----:B------:R-:W-:Y:S01]  /*29120*/  UIADD3.X UR35, URZ, UR29, URZ, UP1, !UPT ;  /* 0x0000001d3f237290 */ /* 0x000fe20008ffe43f */
[C---:B------:R-:W-:Y:S01]  /*29130*/  ISETP.NE.AND P0, PT, R8.reuse, 0x3, PT ;  /* 0x000000030800780c */ /* 0x040fe20003f05270 */
[----:B------:R-:W-:Y:S01]  /*29140*/  ULEA UR8, UR30, UR7, 0xe ;  /* 0x000000071e087291 */ /* 0x000fe2000f8e703f */
[----:B------:R-:W-:Y:S01]  /*29150*/  VIADD R13, R13, 0x80 ;  /* 0x000000800d0d7836 */ /* 0x000fe20000000000 */
[----:B------:R-:W-:Y:S01]  /*29160*/  ULOP3.LUT UR11, UR7, 0x4000, UR31, 0xf8, !UPT ;  /* 0x00004000070b7892 */ /* 0x000fe2000f8ef81f */
[----:B0-----:R-:W-:Y:S01]  /*29170*/  SEL R12, RZ, 0x1, P0 ;  /* 0x00000001ff0c7807 */ /* 0x001fe20000000000 */
[----:B------:R-:W-:Y:S01]  /*29180*/  UIADD3 UR8, UR22, 0x100, UR8 ;  /* 0x0000010016087890 */ /* 0x000fe2000fffe008 */
[----:B------:R-:W-:Y:S01]  /*29190*/  SEL R8, R8, RZ, P0 ;  /* 0x000000ff08087207 */ /* 0x000fe20000000000 */
[----:B------:R-:W-:Y:S01]  /*291a0*/  UIADD3.X UR7, URZ, UR29, URZ, UP0, !UPT ;  /* 0x0000001d3f077290 */ /* 0x000fe200087fe43f */
[----:B------:R-:W-:Y:S01]  /*291b0*/  LOP3.LUT R5, R5, R12, RZ, 0x3c, !PT ;  /* 0x0000000c05057212 */ /* 0x000fe200078e3cff */
[----:B------:R-:W-:Y:S01]  /*291c0*/  UIADD3 UR22, UR22, 0x18100, UR11 ;  /* 0x0001810016167890 */ /* 0x000fe2000fffe00b */
[----:B------:R-:W-:Y:S01]  /*291d0*/  UMOV UR20, 0x0 ;  /* 0x0000000000147882 */ /* 0x000fe20000000000 */
[----:B------:R-:W-:Y:S01]  /*291e0*/  UMOV UR21, 0x10000000 ;  /* 0x1000000000157882 */ /* 0x000fe20000000000 */
[----:B------:R-:W-:-:S04]  /*291f0*/  UMOV UR11, UR23 ;  /* 0x00000017000b7c82 */ /* 0x000fc80008000000 */
[----:B------:R0:W-:Y:S02]  /*29200*/  UTMALDG.3D.MULTICAST [UR8], [UR6], UR19, desc[UR20] ;  /* 0x00001408060073b4 */ /* 0x0001e40008011813 */
[----:B0-----:R-:W-:Y:S01]  /*29210*/  UMOV UR8, UR22 ;  /* 0x0000001600087c82 */ /* 0x001fe20008000000 */
[----:B------:R-:W-:Y:S02]  /*29220*/  UMOV UR11, UR26 ;  /* 0x0000001a000b7c82 */ /* 0x000fe40008000000 */
[----:B------:R0:W-:Y:S02]  /*29230*/  UTMALDG.3D.MULTICAST [UR8], [UR34], UR32, desc[UR20] ;  /* 0x00001408220073b4 */ /* 0x0001e40008011820 */
[----:B0-----:R-:W-:Y:S05]  /*29240*/  @P1 BRA `(.L_x_565) ;  /* 0xfffffffc00381947 */ /* 0x001fea000383ffff */
.L_x_562:
[----:B------:R-:W-:Y:S05]  /*29250*/  BSYNC B1 ;  /* 0x0000000000017941 */ /* 0x000fea0003800000 */
.L_x_561:
[----:B------:R-:W2:Y:S01]  /*29260*/  LDL.LU R16, [R1+0x458] ;  /* 0x0004580001107983 */ /* 0x000ea20000300800 */
[----:B------:R-:W-:Y:S01]  /*29270*/  LOP3.LUT P0, RZ, R9, 0xff, RZ, 0xc0, !PT ;  /* 0x000000ff09ff7812 */ /* 0x000fe2000780c0ff */
[C---:B------:R-:W-:Y:S01]  /*29280*/  IMAD.IADD R4, R0.reuse, 0x1, R7 ;  /* 0x0000000100047824 */ /* 0x040fe200078e0207 */
[----:B------:R-:W-:Y:S01]  /*29290*/  ULDC.64 UR6, c[0x0][0x650] ;  /* 0x0001940000067ab9 */ /* 0x000fe20000000a00 */
[----:B------:R-:W3:Y:S01]  /*292a0*/  LDL.LU R14, [R1+0x45c] ;  /* 0x00045c00010e7983 */ /* 0x000ee20000300800 */
[----:B------:R-:W-:Y:S01]  /*292b0*/  ISETP.GE.U32.AND P1, PT, R0, 0x3, PT ;  /* 0x000000030000780c */ /* 0x000fe20003f26070 */
[----:B------:R-:W-:Y:S01]  /*292c0*/  BSSY B1, `(.L_x_566) ;  /* 0x000006d000017945 */ /* 0x000fe20003800000 */
[----:B------:R-:W-:Y:S01]  /*292d0*/  IMAD.MOV.U32 R10, RZ, RZ, -0x1 ;  /* 0xffffffffff0a7424 */ /* 0x000fe200078e00ff */
[----:B------:R-:W-:-:S06]  /*292e0*/  PRMT R9, RZ, 0x7610, R9 ;  /* 0x00007610ff097816 */ /* 0x000fcc0000000009 */
[----:B------:R-:W0:Y:S01]  /*292f0*/  @P0 S2R R3, SR_CgaCtaId ;  /* 0x0000000000030919 */ /* 0x000e220000008800 */
[----:B------:R-:W-:-:S04]  /*29300*/  @P0 MOV R2, 0x400 ;  /* 0x0000040000020802 */ /* 0x000fc80000000f00 */
[----:B0-----:R-:W-:-:S04]  /*29310*/  @P0 LEA R2, R3, R2, 0x18 ;  /* 0x0000000203020211 */ /* 0x001fc800078ec0ff */
[----:B------:R0:W-:Y:S01]  /*29320*/  @P0 SYNCS.ARRIVE.TRANS64.A1T0 RZ, [R2+URZ+0x48], RZ ;  /* 0x000048ff02ff09a7 */ /* 0x0001e2000810003f */
[----:B------:R-:W-:-:S04]  /*29330*/  ISETP.GT.U32.AND P0, PT, R4, 0x2, PT ;  /* 0x000000020400780c */ /* 0x000fc80003f04070 */
[----:B------:R-:W-:Y:S01]  /*29340*/  ISETP.LT.U32.AND P0, PT, R0, 0x3, P0 ;  /* 0x000000030000780c */ /* 0x000fe20000701070 */
[----:B0-----:R-:W-:-:S05]  /*29350*/  IMAD.WIDE.U32 R2, R4, -0x55555555, RZ ;  /* 0xaaaaaaab04027825 */ /* 0x001fca00078e00ff */
[----:B------:R-:W-:Y:S02]  /*29360*/  SHF.R.U32.HI R5, RZ, 0x1, R3 ;  /* 0x00000001ff057819 */ /* 0x000fe40000011603 */
[----:B------:R-:W-:Y:S02]  /*29370*/  SEL R3, RZ, 0x1, !P0 ;  /* 0x00000001ff037807 */ /* 0x000fe40004000000 */
[----:B------:R-:W-:Y:S01]  /*29380*/  PRMT R2, RZ, 0x7610, R2 ;  /* 0x00007610ff027816 */ /* 0x000fe20000000002 */
[----:B------:R-:W-:Y:S01]  /*29390*/  IMAD R7, R5, -0x3, R4 ;  /* 0xfffffffd05077824 */ /* 0x000fe200078e0204 */
[----:B------:R-:W-:Y:S01]  /*293a0*/  LOP3.LUT R6, R6, R3, RZ, 0x3c, !PT ;  /* 0x0000000306067212 */ /* 0x000fe200078e3cff */
[----:B------:R-:W-:-:S03]  /*293b0*/  IMAD.MOV.U32 R4, RZ, RZ, -0x1 ;  /* 0xffffffffff047424 */ /* 0x000fc600078e00ff */
[----:B------:R-:W-:Y:S01]  /*293c0*/  @P1 LOP3.LUT R6, R6, 0x1, R5, 0x78, !PT ;  /* 0x0000000106061812 */ /* 0x000fe200078e7805 */
[----:B------:R-:W-:Y:S01]  /*293d0*/  IMAD.MOV.U32 R5, RZ, RZ, -0x1 ;  /* 0xffffffffff057424 */ /* 0x000fe200078e00ff */
[----:B---3--:R-:W-:-:S04]  /*293e0*/  IADD3 R14, P0, R14, UR24, RZ ;  /* 0x000000180e0e7c10 */ /* 0x008fc8000ff1e0ff */
[----:B--2---:R-:W-:Y:S01]  /*293f0*/  IADD3.X R16, R16, UR17, RZ, P0, !PT ;  /* 0x0000001110107c10 */ /* 0x004fe200087fe4ff */
[----:B------:R0:W-:Y:S01]  /*29400*/  STL [R1+0x45c], R14 ;  /* 0x00045c0e01007387 */ /* 0x0001e20000100800 */
[----:B------:R-:W-:-:S03]  /*29410*/  ISETP.GE.U32.AND P0, PT, R14, UR6, PT ;  /* 0x000000060e007c0c */ /* 0x000fc6000bf06070 */
[----:B------:R0:W-:Y:S01]  /*29420*/  STL [R1+0x458], R16 ;  /* 0x0004581001007387 */ /* 0x0001e20000100800 */
[----:B------:R-:W-:-:S13]  /*29430*/  ISETP.GE.U32.AND.EX P0, PT, R16, UR7, PT, P0 ;  /* 0x0000000710007c0c */ /* 0x000fda000bf06100 */
[----:B0-----:R-:W-:Y:S05]  /*29440*/  @P0 BRA `(.L_x_567) ;  /* 0x0000000400500947 */ /* 0x001fea0003800000 */
[----:B------:R-:W0:Y:S01]  /*29450*/  S2R R8, SR_CTAID.X ;  /* 0x0000000000087919 */ /* 0x000e220000002500 */
[----:B------:R-:W-:Y:S01]  /*29460*/  ULDC UR6, c[0x0][0x150] ;  /* 0x0000540000067ab9 */ /* 0x000fe20000000800 */
[----:B------:R-:W1:Y:S01]  /*29470*/  LDC R3, c[0x0][0x144] ;  /* 0x00005100ff037b82 */ /* 0x000e620000000800 */
[----:B------:R-:W-:Y:S01]  /*29480*/  ULDC UR9, c[0x0][0x630] ;  /* 0x00018c0000097ab9 */ /* 0x000fe20000000800 */
[----:B------:R-:W2:Y:S06]  /*29490*/  S2R R5, SR_CTAID.Y ;  /* 0x0000000000057919 */ /* 0x000eac0000002600 */
[----:B------:R-:W3:Y:S01]  /*294a0*/  LDC R12, c[0x0][0x148] ;  /* 0x00005200ff0c7b82 */ /* 0x000ee20000000800 */
[----:B0-----:R-:W-:-:S02]  /*294b0*/  I2FP.F32.U32 R2, R8 ;  /* 0x0000000800027245 */ /* 0x001fc40000201000 */
[----:B--2---:R-:W-:-:S03]  /*294c0*/  I2FP.F32.U32 R4, R5 ;  /* 0x0000000500047245 */ /* 0x004fc60000201000 */
[----:B------:R-:W-:Y:S01]  /*294d0*/  FMUL R2, R2, UR6 ;  /* 0x0000000602027c20 */ /* 0x000fe20008400000 */
[----:B------:R-:W-:Y:S02]  /*294e0*/  ULDC UR6, c[0x0][0x154] ;  /* 0x0000550000067ab9 */ /* 0x000fe40000000800 */
[----:B------:R-:W-:Y:S01]  /*294f0*/  FMUL R10, R4, UR6 ;  /* 0x00000006040a7c20 */ /* 0x000fe20008400000 */
[----:B------:R-:W-:Y:S02]  /*29500*/  ULDC.64 UR6, c[0x0][0x628] ;  /* 0x00018a0000067ab9 */ /* 0x000fe40000000a00 */
[----:B------:R-:W0:Y:S01]  /*29510*/  F2I.U32.TRUNC.NTZ R2, R2 ;  /* 0x0000000200027305 */ /* 0x000e22000020f000 */
[----:B------:R-:W-:-:S04]  /*29520*/  ISETP.NE.U32.AND P0, PT, RZ, UR6, PT ;  /* 0x00000006ff007c0c */ /* 0x000fc8000bf05070 */
[----:B------:R-:W-:-:S03]  /*29530*/  ISETP.NE.AND.EX P0, PT, RZ, UR7, PT, P0 ;  /* 0x00000007ff007c0c */ /* 0x000fc6000bf05300 */
[----:B------:R-:W2:Y:S01]  /*29540*/  F2I.U32.TRUNC.NTZ R10, R10 ;  /* 0x0000000a000a7305 */ /* 0x000ea2000020f000 */
[----:B0-----:R-:W-:Y:S02]  /*29550*/  IMAD.MOV R4, RZ, RZ, -R2 ;  /* 0x000000ffff047224 */ /* 0x001fe400078e0a02 */
[----:B------:R-:W-:Y:S02]  /*29560*/  IMAD.MOV.U32 R2, RZ, RZ, R14 ;  /* 0x000000ffff027224 */ /* 0x000fe400078e000e */
[----:B-1----:R-:W-:Y:S02]  /*29570*/  IMAD R8, R3, R4, R8 ;  /* 0x0000000403087224 */ /* 0x002fe400078e0208 */
[----:B--2---:R-:W-:-:S04]  /*29580*/  IMAD.MOV R3, RZ, RZ, -R10 ;  /* 0x000000ffff037224 */ /* 0x004fc800078e0a0a */
[----:B---3--:R-:W-:Y:S02]  /*29590*/  @P4 IMAD R8, R12, R3, R5 ;  /* 0x000000030c084224 */ /* 0x008fe400078e0205 */
[----:B------:R-:W-:Y:S01]  /*295a0*/  IMAD.MOV.U32 R3, RZ, RZ, R16 ;  /* 0x000000ffff037224 */ /* 0x000fe200078e0010 */
[----:B------:R-:W-:Y:S06]  /*295b0*/  @!P0 BRA `(.L_x_568) ;  /* 0x0000000000288947 */ /* 0x000fec0003800000 */
[----:B------:R-:W-:Y:S02]  /*295c0*/  ULDC UR8, c[0x0][0x634] ;  /* 0x00018d0000087ab9 */ /* 0x000fe40000000800 */
[----:B------:R-:W-:-:S05]  /*295d0*/  IADD3 R3, P0, R14, UR8, RZ ;  /* 0x000000080e037c10 */ /* 0x000fca000ff1e0ff */
[----:B------:R-:W-:-:S04]  /*295e0*/  IMAD.X R11, RZ, RZ, R16, P0 ;  /* 0x000000ffff0b7224 */ /* 0x000fc800000e0610 */
[----:B------:R-:W-:-:S04]  /*295f0*/  IMAD.WIDE.U32 R4, R11, UR6, RZ ;  /* 0x000000060b047c25 */ /* 0x000fc8000f8e00ff */
[----:B------:R-:W-:-:S04]  /*29600*/  IMAD.WIDE.U32 R4, P0, R3, UR7, R4 ;  /* 0x0000000703047c25 */ /* 0x000fc8000f800004 */
[----:B------:R-:W-:-:S04]  /*29610*/  IMAD.WIDE.U32 R2, R3, UR6, RZ ;  /* 0x0000000603027c25 */ /* 0x000fc8000f8e00ff */
[----:B------:R-:W-:Y:S01]  /*29620*/  IMAD.MOV.U32 R2, RZ, RZ, R5 ;  /* 0x000000ffff027224 */ /* 0x000fe200078e0005 */
[----:B------:R-:W-:Y:S01]  /*29630*/  IADD3 RZ, P1, R3, R4, RZ ;  /* 0x0000000403ff7210 */ /* 0x000fe20007f3e0ff */
[----:B------:R-:W-:-:S04]  /*29640*/  IMAD.X R3, RZ, RZ, RZ, P0 ;  /* 0x000000ffff037224 */ /* 0x000fc800000e06ff */
[----:B------:R-:W-:-:S08]  /*29650*/  IMAD.WIDE.U32.X R2, R11, UR7, R2, P1 ;  /* 0x000000070b027c25 */ /* 0x000fd000088e0402 */
.L_x_568:
[--C-:B------:R-:W-:Y:S01]  /*29660*/  SHF.R.U64 R10, R2, UR9, R3.reuse ;  /* 0x00000009020a7c19 */ /* 0x100fe20008001203 */
[----:B------:R-:W-:Y:S01]  /*29670*/  ULDC.64 UR6, c[0x0][0x620] ;  /* 0x0001880000067ab9 */ /* 0x000fe20000000a00 */
[----:B------:R-:W-:Y:S01]  /*29680*/  SHF.R.U32.HI R2, RZ, UR9, R3 ;  /* 0x00000009ff027c19 */ /* 0x000fe20008011603 */
[----:B------:R-:W-:Y:S01]  /*29690*/  IMAD.MOV.U32 R3, RZ, RZ, R16 ;  /* 0x000000ffff037224 */ /* 0x000fe200078e0010 */
[----:B------:R-:W-:Y:S01]  /*296a0*/  IADD3 R11, P0, RZ, -R10, RZ ;  /* 0x8000000aff0b7210 */ /* 0x000fe20007f1e0ff */
[----:B------:R-:W-:-:S04]  /*296b0*/  ULDC.64 UR8, c[0x0][0x640] ;  /* 0x0001900000087ab9 */ /* 0x000fc80000000a00 */
[----:B------:R-:W-:Y:S01]  /*296c0*/  IMAD.X R2, RZ, RZ, ~R2, P0 ;  /* 0x000000ffff027224 */ /* 0x000fe200000e0e02 */
[----:B------:R-:W-:-:S03]  /*296d0*/  ISETP.NE.U32.AND P0, PT, RZ, UR8, PT ;  /* 0x00000008ff007c0c */ /* 0x000fc6000bf05070 */
[----:B------:R-:W-:Y:S01]  /*296e0*/  IMAD R2, R2, UR6, RZ ;  /* 0x0000000602027c24 */ /* 0x000fe2000f8e02ff */
[----:B------:R-:W-:-:S03]  /*296f0*/  ISETP.NE.AND.EX P0, PT, RZ, UR9, PT, P0 ;  /* 0x00000009ff007c0c */ /* 0x000fc6000bf05300 */
[----:B------:R-:W-:Y:S02]  /*29700*/  IMAD R5, R11, UR7, R2 ;  /* 0x000000070b057c24 */ /* 0x000fe4000f8e0202 */
[----:B------:R-:W-:-:S04]  /*29710*/  IMAD.MOV.U32 R2, RZ, RZ, R14 ;  /* 0x000000ffff027224 */ /* 0x000fc800078e000e */
[----:B------:R-:W-:Y:S01]  /*29720*/  IMAD.WIDE.U32 R2, R11, UR6, R2 ;  /* 0x000000060b027c25 */ /* 0x000fe2000f8e0002 */
[----:B------:R-:W-:-:S03]  /*29730*/  ULDC UR6, c[0x0][0x618] ;  /* 0x0001860000067ab9 */ /* 0x000fc60000000800 */
[----:B------:R-:W-:-:S05]  /*29740*/  IMAD.IADD R3, R3, 0x1, R5 ;  /* 0x0000000103037824 */ /* 0x000fca00078e0205 */
[--C-:B------:R-:W-:Y:S02]  /*29750*/  SHF.R.U64 R11, R2, UR6, R3.reuse ;  /* 0x00000006020b7c19 */ /* 0x100fe40008001203 */
[----:B------:R-:W-:Y:S01]  /*29760*/  SHF.R.U32.HI R2, RZ, UR6, R3 ;  /* 0x00000006ff027c19 */ /* 0x000fe20008011603 */
[----:B------:R-:W-:-:S03]  /*29770*/  ULDC UR6, c[0x0][0x608] ;  /* 0x0001820000067ab9 */ /* 0x000fc60000000800 */
[--C-:B------:R-:W-:Y:S02]  /*29780*/  SHF.R.U64 R12, R11, UR6, R2.reuse ;  /* 0x000000060b0c7c19 */ /* 0x100fe40008001202 */
[----:B------:R-:W-:Y:S01]  /*29790*/  SHF.R.U32.HI R3, RZ, UR6, R2 ;  /* 0x00000006ff037c19 */ /* 0x000fe20008011602 */
[----:B------:R-:W-:-:S03]  /*297a0*/  ULDC UR6, c[0x0][0x658] ;  /* 0x0001960000067ab9 */ /* 0x000fc60000000800 */
[--C-:B------:R-:W-:Y:S02]  /*297b0*/  SHF.R.U64 R13, R12, UR6, R3.reuse ;  /* 0x000000060c0d7c19 */ /* 0x100fe40008001203 */
[----:B------:R-:W-:-:S03]  /*297c0*/  SHF.R.U32.HI R14, RZ, UR6, R3 ;  /* 0x00000006ff0e7c19 */ /* 0x000fc60008011603 */
[----:B------:R-:W-:Y:S02]  /*297d0*/  IMAD.MOV.U32 R2, RZ, RZ, R13 ;  /* 0x000000ffff027224 */ /* 0x000fe400078e000d */
        /* <DEDUP_REMOVED lines=12> */
.L_x_569:
[----:B------:R-:W-:Y:S01]  /*298a0*/  ULDC UR6, c[0x0][0x648] ;  /* 0x0001920000067ab9 */ /* 0x000fe20000000800 */
[----:B------:R-:W-:Y:S02]  /*298b0*/  LOP3.LUT R12, R12, UR15, RZ, 0xc0, !PT ;  /* 0x0000000f0c0c7c12 */ /* 0x000fe4000f8ec0ff */
[----:B------:R-:W-:Y:S01]  /*298c0*/  SHF.R.U64 R3, R2, UR6, R3 ;  /* 0x0000000602037c19 */ /* 0x000fe20008001203 */
[----:B------:R-:W-:-:S04]  /*298d0*/  ULDC UR6, c[0x0][0x638] ;  /* 0x00018e0000067ab9 */ /* 0x000fc80000000800 */
[----:B------:R-:W-:Y:S02]  /*298e0*/  IMAD.MOV R2, RZ, RZ, -R3 ;  /* 0x000000ffff027224 */ /* 0x000fe400078e0a03 */
[----:B------:R-:W-:Y:S02]  /*298f0*/  IMAD R5, R3, UR5, R12 ;  /* 0x0000000503057c24 */ /* 0x000fe4000f8e020c */
[----:B------:R-:W-:Y:S01]  /*29900*/  IMAD R13, R2, UR6, R13 ;  /* 0x00000006020d7c24 */ /* 0x000fe2000f8e020d */
[----:B------:R-:W-:Y:S01]  /*29910*/  ULDC UR6, c[0x0][0x610] ;  /* 0x0001840000067ab9 */ /* 0x000fe20000000800 */
[----:B------:R-:W-:Y:S01]  /*29920*/  LOP3.LUT R2, R11, UR4, RZ, 0xc0, !PT ;  /* 0x000000040b027c12 */ /* 0x000fe2000f8ec0ff */
[----:B------:R-:W-:Y:S01]  /*29930*/  IMAD R8, R5, UR6, R8 ;  /* 0x0000000605087c24 */ /* 0x000fe2000f8e0208 */
[----:B------:R-:W-:-:S03]  /*29940*/  ULDC UR6, c[0x0][0x600] ;  /* 0x0001800000067ab9 */ /* 0x000fc60000000800 */
[----:B------:R-:W-:Y:S02]  /*29950*/  IMAD R13, R13, UR6, R2 ;  /* 0x000000060d0d7c24 */ /* 0x000fe4000f8e0202 */
[----:B------:R-:W-:-:S03]  /*29960*/  IMAD.MOV.U32 R2, RZ, RZ, 0x1 ;  /* 0x00000001ff027424 */ /* 0x000fc600078e00ff */
[----:B------:R-:W-:Y:S02]  /*29970*/  SEL R4, R13, R8, !P4 ;  /* 0x000000080d047207 */ /* 0x000fe40006000000 */
[----:B------:R-:W-:-:S07]  /*29980*/  SEL R5, R8, R13, !P4 ;  /* 0x0000000d08057207 */ /* 0x000fce0006000000 */
.L_x_567:
[----:B------:R-:W-:Y:S05]  /*29990*/  BSYNC B1 ;  /* 0x0000000000017941 */ /* 0x000fea0003800000 */
.L_x_566:
[----:B------:R-:W-:-:S13]  /*299a0*/  LOP3.LUT P0, RZ, R2, 0xff, RZ, 0xc0, !PT ;  /* 0x000000ff02ff7812 */ /* 0x000fda000780c0ff */
[----:B------:R-:W-:Y:S05]  /*299b0*/  @P0 BRA `(.L_x_570) ;  /* 0xfffffff400240947 */ /* 0x000fea000383ffff */
[----:B------:R-:W-:Y:S05]  /*299c0*/  BSYNC B0 ;  /* 0x0000000000007941 */ /* 0x000fea0003800000 */
.L_x_559:
[----:B------:R-:W-:-:S03]  /*299d0*/  UMOV UR6, 0xffffffff ;  /* 0xffffffff00067882 */ /* 0x000fc60000000000 */
[----:B------:R-:W-:Y:S05]  /*299e0*/  BRA.DIV UR6, `(.L_x_571) ;  /* 0x0000000606047947 */ /* 0x000fea000b800000 */
[----:B------:R-:W-:-:S13]  /*299f0*/  ELECT P0, URZ, PT ;  /* 0x00000000003f782f */ /* 0x000fda0003800000 */
.L_x_584:
[----:B------:R-:W-:Y:S04]  /*29a00*/  BSSY B0, `(.L_x_572) ;  /* 0x0000023000007945 */ /* 0x000fe80003800000 */
[----:B------:R-:W-:Y:S05]  /*29a10*/  @!P0 BRA `(.L_x_573) ;  /* 0x0000000000848947 */ /* 0x000fea0003800000 */
[----:B------:R-:W-:-:S04]  /*29a20*/  ULOP3.LUT UR6, UR13, 0x2, URZ, 0xfc, !UPT ;  /* 0x000000020d067892 */ /* 0x000fc8000f8efc3f */
[----:B------:R-:W-:-:S06]  /*29a30*/  UISETP.NE.AND UP0, UPT, UR6, 0x3, UPT ;  /* 0x000000030600788c */ /* 0x000fcc000bf05270 */
[----:B------:R-:W-:-:S13]  /*29a40*/  PLOP3.LUT P0, PT, PT, PT, UP0, 0x80, 0x0 ;  /* 0x000000000000781c */ /* 0x000fda0003f0f008 */
[----:B------:R-:W-:Y:S05]  /*29a50*/  @!P0 BRA `(.L_x_574) ;  /* 0x0000000000048947 */ /* 0x000fea0003800000 */
[----:B------:R-:W-:Y:S01]  /*29a60*/  BPT.TRAP 0x1 ;  /* 0x000000040000795c */ /* 0x000fe20000300000 */
.L_x_574:
[----:B------:R-:W0:Y:S01]  /*29a70*/  S2R R3, SR_CgaCtaId ;  /* 0x0000000000037919 */ /* 0x000e220000008800 */
[----:B------:R-:W-:Y:S02]  /*29a80*/  MOV R0, 0x400 ;  /* 0x0000040000007802 */ /* 0x000fe40000000f00 */
[----:B------:R-:W-:Y:S02]  /*29a90*/  SHF.L.U32 R2, R6, 0x1f, RZ ;  /* 0x0000001f06027819 */ /* 0x000fe400000006ff */
[----:B0-----:R-:W-:-:S05]  /*29aa0*/  LEA R0, R3, R0, 0x18 ;  /* 0x0000000003007211 */ /* 0x001fca00078ec0ff */
[----:B------:R-:W-:-:S04]  /*29ab0*/  VIADD R0, R0, 0x18 ;  /* 0x0000001800007836 */ /* 0x000fc80000000000 */
[----:B------:R-:W-:-:S04]  /*29ac0*/  IMAD R3, R7, 0x8, R0 ;  /* 0x0000000807037824 */ /* 0x000fc800078e0200 */
[----:B------:R-:W0:Y:S02]  /*29ad0*/  SYNCS.PHASECHK.TRANS64.TRYWAIT P0, [R3+URZ], R2 ;  /* 0x00000002030075a7 */ /* 0x000e24000800017f */
[----:B0-----:R-:W-:Y:S05]  /*29ae0*/  @!P0 BRA `(.L_x_575) ;  /* 0x0000000000e48947 */ /* 0x001fea0003800000 */
.L_x_585:
[----:B------:R-:W-:-:S05]  /*29af0*/  VIADD R7, R7, 0x1 ;  /* 0x0000000107077836 */ /* 0x000fca0000000000 */
[----:B------:R-:W-:-:S04]  /*29b00*/  ISETP.NE.AND P0, PT, R7, 0x3, PT ;  /* 0x000000030700780c */ /* 0x000fc80003f05270 */
[----:B0-----:R-:W-:Y:S02]  /*29b10*/  SEL R3, RZ, 0x1, P0 ;  /* 0x00000001ff037807 */ /* 0x001fe40000000000 */
[----:B------:R-:W-:Y:S02]  /*29b20*/  SEL R7, R7, RZ, P0 ;  /* 0x000000ff07077207 */ /* 0x000fe40000000000 */
[----:B------:R-:W-:-:S03]  /*29b30*/  LOP3.LUT R5, R6, R3, RZ, 0x3c, !PT ;  /* 0x0000000306057212 */ /* 0x000fc600078e3cff */
[----:B------:R-:W-:Y:S01]  /*29b40*/  IMAD R3, R7, 0x8, R0 ;  /* 0x0000000807037824 */ /* 0x000fe200078e0200 */
[----:B------:R-:W-:-:S04]  /*29b50*/  SHF.L.U32 R2, R5, 0x1f, RZ ;  /* 0x0000001f05027819 */ /* 0x000fc800000006ff */
[----:B------:R-:W0:Y:S02]  /*29b60*/  SYNCS.PHASECHK.TRANS64.TRYWAIT P0, [R3+URZ], R2 ;  /* 0x00000002030075a7 */ /* 0x000e24000800017f */
[----:B0-----:R-:W-:Y:S05]  /*29b70*/  @!P0 BRA `(.L_x_576) ;  /* 0x0000000000d48947 */ /* 0x001fea0003800000 */
.L_x_586:
[----:B0-----:R-:W-:-:S05]  /*29b80*/  VIADD R2, R7, 0x1 ;  /* 0x0000000107027836 */ /* 0x001fca0000000000 */
[----:B------:R-:W-:-:S04]  /*29b90*/  ISETP.NE.AND P0, PT, R2, 0x3, PT ;  /* 0x000000030200780c */ /* 0x000fc80003f05270 */
[----:B------:R-:W-:Y:S02]  /*29ba0*/  SEL R4, RZ, 0x1, P0 ;  /* 0x00000001ff047807 */ /* 0x000fe40000000000 */
[----:B------:R-:W-:Y:S02]  /*29bb0*/  SEL R3, R2, RZ, P0 ;  /* 0x000000ff02037207 */ /* 0x000fe40000000000 */
[----:B------:R-:W-:-:S03]  /*29bc0*/  LOP3.LUT R4, R5, R4, RZ, 0x3c, !PT ;  /* 0x0000000405047212 */ /* 0x000fc600078e3cff */
[----:B------:R-:W-:Y:S01]  /*29bd0*/  IMAD R3, R3, 0x8, R0 ;  /* 0x0000000803037824 */ /* 0x000fe200078e0200 */
[----:B------:R-:W-:-:S07]  /*29be0*/  SHF.L.U32 R0, R4, 0x1f, RZ ;  /* 0x0000001f04007819 */ /* 0x000fce00000006ff */
.L_x_577:
[----:B0-----:R0:W1:Y:S02]  /*29bf0*/  SYNCS.PHASECHK.TRANS64.TRYWAIT P0, [R3+URZ], R0 ;  /* 0x00000000030075a7 */ /* 0x001064000800017f */
[----:B-1----:R-:W-:Y:S05]  /*29c00*/  @!P0 NANOSLEEP.SYNCS 0x989680 ;  /* 0x009896800000895d */ /* 0x002fea0003900000 */
[----:B------:R-:W1:Y:S02]  /*29c10*/  @!P0 SYNCS.PHASECHK.TRANS64 P0, [R3+URZ], R0 ;  /* 0x00000000030085a7 */ /* 0x000e64000800007f */
[----:B-1----:R-:W-:Y:S05]  /*29c20*/  @!P0 BRA `(.L_x_577) ;  /* 0xfffffffc00f08947 */ /* 0x002fea000383ffff */
.L_x_573:
[----:B------:R-:W-:Y:S05]  /*29c30*/  BSYNC B0 ;  /* 0x0000000000007941 */ /* 0x000fea0003800000 */
.L_x_572:
[----:B------:R-:W-:Y:S05]  /*29c40*/  EXIT ;  /* 0x000000000000794d */ /* 0x000fea0003800000 */
.L_x_21:
[----:B--2---:R-:W-:-:S04]  /*29c50*/  IMAD.U32 R3, RZ, RZ, UR6 ;  /* 0x00000006ff037e24 */ /* 0x004fc8000f8e00ff */
[----:B------:R2:W3:Y:S03]  /*29c60*/  SYNCS.PHASECHK.TRANS64.TRYWAIT P0, [R3+URZ], R0 ;  /* 0x00000000030075a7 */ /* 0x0004e6000800017f */
[----:B---3--:R-:W-:Y:S05]  /*29c70*/  @!P0 NANOSLEEP.SYNCS 0x989680 ;  /* 0x009896800000895d */ /* 0x008fea0003900000 */
[----:B------:R-:W3:Y:S02]  /*29c80*/  @!P0 SYNCS.PHASECHK.TRANS64 P0, [R3+URZ], R0 ;  /* 0x00000000030085a7 */ /* 0x000ee4000800007f */
[----:B---3--:R-:W-:Y:S05]  /*29c90*/  @!P0 BRA `(.L_x_21) ;  /* 0xfffffffc00ec8947 */ /* 0x008fea000383ffff */
[----:B------:R-:W-:Y:S05]  /*29ca0*/  BRA `(.L_x_20) ;  /* 0xfffffd9000447947 */ /* 0x000fea000383ffff */
.L_x_27:
[----:B-----5:R2:W-:Y:S02]  /*29cb0*/  STL [R1+0x470], R2 ;  /* 0x0004700201007387 */ /* 0x0205e40000100800 */
[----:B--2---:R-:W-:-:S04]  /*29cc0*/  IMAD.U32 R2, RZ, RZ, UR16 ;  /* 0x00000010ff027e24 */ /* 0x004fc8000f8e00ff */
[----:B------:R2:W3:Y:S03]  /*29cd0*/  SYNCS.PHASECHK.TRANS64.TRYWAIT P0, [R2+URZ], R0 ;  /* 0x00000000020075a7 */ /* 0x0004e6000800017f */
[----:B---3--:R-:W-:Y:S05]  /*29ce0*/  @!P0 NANOSLEEP.SYNCS 0x989680 ;  /* 0x009896800000895d */ /* 0x008fea0003900000 */
[----:B------:R2:W3:Y:S02]  /*29cf0*/  @!P0 SYNCS.PHASECHK.TRANS64 P0, [R2+URZ], R0 ;  /* 0x00000000020085a7 */ /* 0x0004e4000800007f */
[----:B--2---:R2:W5:Y:S02]  /*29d00*/  LDL.LU R2, [R1+0x470] ;  /* 0x0004700001027983 */ /* 0x0045640000300800 */
[----:B--23--:R-:W-:Y:S05]  /*29d10*/  @!P0 BRA `(.L_x_27) ;  /* 0xfffffffc00e48947 */ /* 0x00cfea000383ffff */
[----:B------:R-:W-:Y:S05]  /*29d20*/  BRA `(.L_x_26) ;  /* 0xfffffdf000f87947 */ /* 0x000fea000383ffff */
.L_x_560:
[----:B------:R-:W-:Y:S01]  /*29d30*/  BSSY B1, `(.L_x_578) ;  /* 0x0000006000017945 */ /* 0x000fe20003800000 */
[----:B------:R-:W-:-:S07]  /*29d40*/  IMAD.MOV.U32 R2, RZ, RZ, -0x1 ;  /* 0xffffffffff027424 */ /* 0x000fce00078e00ff */
[----:B------:R-:W-:Y:S05]  /*29d50*/  WARPSYNC.COLLECTIVE R2, `(.L_x_579) ;  /* 0x00000000020c7348 */ /* 0x000fea0003c00000 */
[----:B------:R-:W-:Y:S02]  /*29d60*/  ELECT P0, UR62, PT ;  /* 0x00000000003e782f */ /* 0x000fe40003800000 */
[----:B------:R-:W-:Y:S01]  /*29d70*/  MOV R2, UR62 ;  /* 0x0000003e00027c02 */ /* 0x000fe20008000f00 */
[----:B------:R-:W-:Y:S10]  /*29d80*/  ENDCOLLECTIVE ;  /* 0x000000000000791b */ /* 0x000ff40003800000 */
.L_x_579:
[----:B------:R-:W-:Y:S05]  /*29d90*/  BSYNC B1 ;  /* 0x0000000000017941 */ /* 0x000fea0003800000 */
.L_x_578:
[----:B------:R-:W-:Y:S05]  /*29da0*/  BRA `(.L_x_580) ;  /* 0xfffffff000347947 */ /* 0x000fea000383ffff */
.L_x_563:
[----:B0-----:R0:W1:Y:S02]  /*29db0*/  SYNCS.PHASECHK.TRANS64.TRYWAIT P0, [R12+URZ+0x18], R11 ;  /* 0x0000180b0c0075a7 */ /* 0x001064000800017f */
[----:B-1----:R-:W-:Y:S05]  /*29dc0*/  @!P0 NANOSLEEP.SYNCS 0x989680 ;  /* 0x009896800000895d */ /* 0x002fea0003900000 */
[----:B------:R-:W1:Y:S02]  /*29dd0*/  @!P0 SYNCS.PHASECHK.TRANS64 P0, [R12+URZ+0x18], R11 ;  /* 0x0000180b0c0085a7 */ /* 0x000e64000800007f */
[----:B-1----:R-:W-:Y:S05]  /*29de0*/  @!P0 BRA `(.L_x_563) ;  /* 0xfffffffc00f08947 */ /* 0x002fea000383ffff */
[----:B------:R-:W-:Y:S05]  /*29df0*/  BRA `(.L_x_581) ;  /* 0xfffffff000707947 */ /* 0x000fea000383ffff */
.L_x_571:
[----:B------:R-:W-:Y:S01]  /*29e00*/  BSSY B0, `(.L_x_582) ;  /* 0x0000006000007945 */ /* 0x000fe20003800000 */
[----:B------:R-:W-:-:S07]  /*29e10*/  IMAD.MOV.U32 R2, RZ, RZ, -0x1 ;  /* 0xffffffffff027424 */ /* 0x000fce00078e00ff */
[----:B------:R-:W-:Y:S05]  /*29e20*/  WARPSYNC.COLLECTIVE R2, `(.L_x_583) ;  /* 0x00000000020c7348 */ /* 0x000fea0003c00000 */
[----:B------:R-:W-:Y:S02]  /*29e30*/  ELECT P0, UR62, PT ;  /* 0x00000000003e782f */ /* 0x000fe40003800000 */
[----:B------:R-:W-:Y:S01]  /*29e40*/  MOV R2, UR62 ;  /* 0x0000003e00027c02 */ /* 0x000fe20008000f00 */
[----:B------:R-:W-:Y:S10]  /*29e50*/  ENDCOLLECTIVE ;  /* 0x000000000000791b */ /* 0x000ff40003800000 */
.L_x_583:
[----:B------:R-:W-:Y:S05]  /*29e60*/  BSYNC B0 ;  /* 0x0000000000007941 */ /* 0x000fea0003800000 */
.L_x_582:
[----:B------:R-:W-:Y:S05]  /*29e70*/  BRA `(.L_x_584) ;  /* 0xfffffff800e07947 */ /* 0x000fea000383ffff */
.L_x_575:
[----:B0-----:R0:W1:Y:S02]  /*29e80*/  SYNCS.PHASECHK.TRANS64.TRYWAIT P0, [R3+URZ], R2 ;  /* 0x00000002030075a7 */ /* 0x001064000800017f */
[----:B-1----:R-:W-:Y:S05]  /*29e90*/  @!P0 NANOSLEEP.SYNCS 0x989680 ;  /* 0x009896800000895d */ /* 0x002fea0003900000 */
[----:B------:R-:W1:Y:S02]  /*29ea0*/  @!P0 SYNCS.PHASECHK.TRANS64 P0, [R3+URZ], R2 ;  /* 0x00000002030085a7 */ /* 0x000e64000800007f */
[----:B-1----:R-:W-:Y:S05]  /*29eb0*/  @!P0 BRA `(.L_x_575) ;  /* 0xfffffffc00f08947 */ /* 0x002fea000383ffff */
[----:B------:R-:W-:Y:S05]  /*29ec0*/  BRA `(.L_x_585) ;  /* 0xfffffffc00087947 */ /* 0x000fea000383ffff */
.L_x_576:
[----:B0-----:R0:W1:Y:S02]  /*29ed0*/  SYNCS.PHASECHK.TRANS64.TRYWAIT P0, [R3+URZ], R2 ;  /* 0x00000002030075a7 */ /* 0x001064000800017f */
[----:B-1----:R-:W-:Y:S05]  /*29ee0*/  @!P0 NANOSLEEP.SYNCS 0x989680 ;  /* 0x009896800000895d */ /* 0x002fea0003900000 */
[----:B------:R-:W1:Y:S02]  /*29ef0*/  @!P0 SYNCS.PHASECHK.TRANS64 P0, [R3+URZ], R2 ;  /* 0x00000002030085a7 */ /* 0x000e64000800007f */
[----:B-1----:R-:W-:Y:S05]  /*29f00*/  @!P0 BRA `(.L_x_576) ;  /* 0xfffffffc00f08947 */ /* 0x002fea000383ffff */
[----:B------:R-:W-:Y:S05]  /*29f10*/  BRA `(.L_x_586) ;  /* 0xfffffffc00187947 */ /* 0x000fea000383ffff */
.L_x_587:
[----:B------:R-:W-:-:S00]  /*29f20*/  BRA `(.L_x_587) ;  /* 0xfffffffc00fc7947 */ /* 0x000fc0000383ffff */
[----:B------:R-:W-:-:S00]  /*29f30*/  NOP ;  /* 0x0000000000007918 */ /* 0x000fc00000000000 */
        /* <DEDUP_REMOVED lines=12> */
.L_x_588:


//--------------------- .nv.shared._ZN7cutlass13device_kernelINS_4gemm6kernel13GemmUniversalIN4cute5tupleIJiiiiEEENS1_10collective13CollectiveMmaINS1_37MainloopSm90TmaGmmaWarpSpecializedFP8ILi3ENS5_IJNS4_1CILi2EEESB_NSA_ILi1EEEEEENS1_35KernelTmaWarpSpecializedCooperativeEEENS5_IJNSA_ILi256EEESG_NSA_ILi128EEEEEENS_12float_e4m3_tENS5_IJlSC_lEEESJ_SK_NS4_8TiledMMAINS4_8MMA_AtomIJNS4_4SM904GMMA31MMA_64x256x32_F32E4M3E4M3_SS_TNILNSO_7ScaleInE1ELSQ_1EEEEEENS4_6LayoutINS5_IJSB_SC_SC_EEENS5_IJSC_NSA_ILi0EEESV_EEEEENS5_IJNS4_10UnderscoreESY_SY_EEEEENS4_23SM90_TMA_LOAD_MULTICASTENS4_14ComposedLayoutINS4_7SwizzleILi3ELi4ELi3EEENS4_18smem_ptr_flag_bitsILi8EEENST_INS5_IJNSA_ILi8EEESH_EEENS5_IJSH_SC_EEEEEEEvNS4_8identityES11_S1B_vS1C_EENS_8epilogue10collective6detail29Sm90TmaWarpSpecializedAdapterINS1F_15DefaultEpilogueISJ_SK_SK_NS1E_6thread17LinearCombinationISJ_Li1EffLNS1J_9ScaleType4KindE0ELNS_15FloatRoundStyleE2ESJ_EENS1_15EpilogueDefaultEEEEEvvEEEEvNT_6ParamsE --------------------------
	.section	.nv.shared._ZN7cutlass13device_kernelINS_4gemm6kernel13GemmUniversalIN4cute5tupleIJiiiiEEENS1_10collective13CollectiveMmaINS1_37MainloopSm90TmaGmmaWarpSpecializedFP8ILi3ENS5_IJNS4_1CILi2EEESB_NSA_ILi1EEEEEENS1_35KernelTmaWarpSpecializedCooperativeEEENS5_IJNSA_ILi256EEESG_NSA_ILi128EEEEEENS_12float_e4m3_tENS5_IJlSC_lEEESJ_SK_NS4_8TiledMMAINS4_8MMA_AtomIJNS4_4SM904GMMA31MMA_64x256x32_F32E4M3E4M3_SS_TNILNSO_7ScaleInE1ELSQ_1EEEEEENS4_6LayoutINS5_IJSB_SC_SC_EEENS5_IJSC_NSA_ILi0EEESV_EEEEENS5_IJNS4_10UnderscoreESY_SY_EEEEENS4_23SM90_TMA_LOAD_MULTICASTENS4_14ComposedLayoutINS4_7SwizzleILi3ELi4ELi3EEENS4_18smem_ptr_flag_bitsILi8EEENST_INS5_IJNSA_ILi8EEESH_EEENS5_IJSH_SC_EEEEEEEvNS4_8identityES11_S1B_vS1C_EENS_8epilogue10collective6detail29Sm90TmaWarpSpecializedAdapterINS1F_15DefaultEpilogueISJ_SK_SK_NS1E_6thread17LinearCombinationISJ_Li1EffLNS1J_9ScaleType4KindE0ELNS_15FloatRoundStyleE2ESJ_EENS1_15EpilogueDefaultEEEEEvvEEEEvNT_6ParamsE,"aw",@nobits
	.sectionflags	@""
	.align	16
	.zero		1024


//--------------------- .nv.shared.reserved.0     --------------------------
	.section	.nv.shared.reserved.0,"aw",@nobits
	.weak		__nv_reservedSMEM_offset_0_alias
	.size		__nv_reservedSMEM_offset_0_alias, 0, 0
	.other		__nv_reservedSMEM_offset_0_alias,@"STO_CUDA_RESERVED_SHARED STV_DEFAULT"
__nv_reservedSMEM_offset_0_alias:
	.zero		0


//--------------------- .nv.global                --------------------------
	.section	.nv.global,"aw",@nobits
.nv.global:
	.type		_ZN39_INTERNAL_d2c01bbe_4_k_cu_98e19cbb_53354cute1_E,@object
	.size		_ZN39_INTERNAL_d2c01bbe_4_k_cu_98e19cbb_53354cute1_E,(_ZN39_INTERNAL_d2c01bbe_4_k_cu_98e19cbb_53354cuda3std3__45__cpo6cbeginE - _ZN39_INTERNAL_d2c01bbe_4_k_cu_98e19cbb_53354cute1_E)
_ZN39_INTERNAL_d2c01bbe_4_k_cu_98e19cbb_53354cute1_E:
	.zero		1
	.type		_ZN39_INTERNAL_d2c01bbe_4_k_cu_98e19cbb_53354cuda3std3__45__cpo6cbeginE,@object
	.size		_ZN39_INTERNAL_d2c01bbe_4_k_cu_98e19cbb_53354cuda3std3__45__cpo6cbeginE,(_ZN39_INTERNAL_d2c01bbe_4_k_cu_98e19cbb_53354cuda3std3__48in_placeE - _ZN39_INTERNAL_d2c01bbe_4_k_cu_98e19cbb_53354cuda3std3__45__cpo6cbeginE)
_ZN39_INTERNAL_d2c01bbe_4_k_cu_98e19cbb_53354cuda3std3__45__cpo6cbeginE:
	.zero		1
	.type		_ZN39_INTERNAL_d2c01bbe_4_k_cu_98e19cbb_53354cuda3std3__48in_placeE,@object
	.size		_ZN39_INTERNAL_d2c01bbe_4_k_cu_98e19cbb_53354cuda3std3__48in_placeE,(_ZN39_INTERNAL_d2c01bbe_4_k_cu_98e19cbb_53354cuda3std6ranges3__45__cpo9iter_moveE - _ZN39_INTERNAL_d2c01bbe_4_k_cu_98e19cbb_53354cuda3std3__48in_placeE)
_ZN39_INTERNAL_d2c01bbe_4_k_cu_98e19cbb_53354cuda3std3__48in_placeE:
	.zero		1
	.type		_ZN39_INTERNAL_d2c01bbe_4_k_cu_98e19cbb_53354cuda3std6ranges3__45__cpo9iter_moveE,@object
	.size		_ZN39_INTERNAL_d2c01bbe_4_k_cu_98e19cbb_53354cuda3std6ranges3__45__cpo9iter_moveE,(_ZN39_INTERNAL_d2c01bbe_4_k_cu_98e19cbb_53354cuda3std3__45__cpo5beginE - _ZN39_INTERNAL_d2c01bbe_4_k_cu_98e19cbb_53354cuda3std6ranges3__45__cpo9iter_moveE)
_ZN39_INTERNAL_d2c01bbe_4_k_cu_98e19cbb_53354cuda3std6ranges3__45__cpo9iter_moveE:
	.zero		1
	.type		_ZN39_INTERNAL_d2c01bbe_4_k_cu_98e19cbb_53354cuda3std3__45__cpo5beginE,@object
	.size		_ZN39_INTERNAL_d2c01bbe_4_k_cu_98e19cbb_53354cuda3std3__45__cpo5beginE,(_ZN39_INTERNAL_d2c01bbe_4_k_cu_98e19cbb_53354cuda3std3__441_GLOBAL__N__d2c01bbe_4_k_cu_98e19cbb_53356ignoreE - _ZN39_INTERNAL_d2c01bbe_4_k_cu_98e19cbb_53354cuda3std3__45__cpo5beginE)
_ZN39_INTERNAL_d2c01bbe_4_k_cu_98e19cbb_53354cuda3std3__45__cpo5beginE:
	.zero		1
	.type		_ZN39_INTERNAL_d2c01bbe_4_k_cu_98e19cbb_53354cuda3std3__441_GLOBAL__N__d2c01bbe_4_k_cu_98e19cbb_53356ignoreE,@object
	.size		_ZN39_INTERNAL_d2c01bbe_4_k_cu_98e19cbb_53354cuda3std3__441_GLOBAL__N__d2c01bbe_4_k_cu_98e19cbb_53356ignoreE,(_ZN39_INTERNAL_d2c01bbe_4_k_cu_98e19cbb_53354cute7productE - _ZN39_INTERNAL_d2c01bbe_4_k_cu_98e19cbb_53354cuda3std3__441_GLOBAL__N__d2c01bbe_4_k_cu_98e19cbb_53356ignoreE)
_ZN39_INTERNAL_d2c01bbe_4_k_cu_98e19cbb_53354cuda3std3__441_GLOBAL__N__d2c01bbe_4_k_cu_98e19cbb_53356ignoreE:
	.zero		1
	.type		_ZN39_INTERNAL_d2c01bbe_4_k_cu_98e19cbb_53354cute7productE,@object
	.size		_ZN39_INTERNAL_d2c01bbe_4_k_cu_98e19cbb_53354cute7productE,(_ZN39_INTERNAL_d2c01bbe_4_k_cu_98e19cbb_53354cuda3std3__45__cpo3endE - _ZN39_INTERNAL_d2c01bbe_4_k_cu_98e19cbb_53354cute7productE)
_ZN39_INTERNAL_d2c01bbe_4_k_cu_98e19cbb_53354cute7productE:
	.zero		1
	.type		_ZN39_INTERNAL_d2c01bbe_4_k_cu_98e19cbb_53354cuda3std3__45__cpo3endE,@object
	.size		_ZN39_INTERNAL_d2c01bbe_4_k_cu_98e19cbb_53354cuda3std3__45__cpo3endE,(_ZN39_INTERNAL_d2c01bbe_4_k_cu_98e19cbb_53354cuda3std3__419piecewise_constructE - _ZN39_INTERNAL_d2c01bbe_4_k_cu_98e19cbb_53354cuda3std3__45__cpo3endE)
_ZN39_INTERNAL_d2c01bbe_4_k_cu_98e19cbb_53354cuda3std3__45__cpo3endE:
	.zero		1
	.type		_ZN39_INTERNAL_d2c01bbe_4_k_cu_98e19cbb_53354cuda3std3__419piecewise_constructE,@object
	.size		_ZN39_INTERNAL_d2c01bbe_4_k_cu_98e19cbb_53354cuda3std3__419piecewise_constructE,(_ZN39_INTERNAL_d2c01bbe_4_k_cu_98e19cbb_53354cuda3std3__45__cpo4cendE - _ZN39_INTERNAL_d2c01bbe_4_k_cu_98e19cbb_53354cuda3std3__419piecewise_constructE)
_ZN39_INTERNAL_d2c01bbe_4_k_cu_98e19cbb_53354cuda3std3__419piecewise_constructE:
	.zero		1
	.type		_ZN39_INTERNAL_d2c01bbe_4_k_cu_98e19cbb_53354cuda3std3__45__cpo4cendE,@object
	.size		_ZN39_INTERNAL_d2c01bbe_4_k_cu_98e19cbb_53354cuda3std3__45__cpo4cendE,(_ZN39_INTERNAL_d2c01bbe_4_k_cu_98e19cbb_53354cuda3std6ranges3__45__cpo4swapE - _ZN39_INTERNAL_d2c01bbe_4_k_cu_98e19cbb_53354cuda3std3__45__cpo4cendE)
_ZN39_INTERNAL_d2c01bbe_4_k_cu_98e19cbb_53354cuda3std3__45__cpo4cendE:
	.zero		1
	.type		_ZN39_INTERNAL_d2c01bbe_4_k_cu_98e19cbb_53354cuda3std6ranges3__45__cpo4swapE,@object
	.size		_ZN39_INTERNAL_d2c01bbe_4_k_cu_98e19cbb_53354cuda3std6ranges3__45__cpo4swapE,(.L_7 - _ZN39_INTERNAL_d2c01bbe_4_k_cu_98e19cbb_53354cuda3std6ranges3__45__cpo4swapE)
_ZN39_INTERNAL_d2c01bbe_4_k_cu_98e19cbb_53354cuda3std6ranges3__45__cpo4swapE:
	.zero		1
.L_7:


//--------------------- .nv.constant0._ZN7cutlass13device_kernelINS_4gemm6kernel13GemmUniversalIN4cute5tupleIJiiiiEEENS1_10collective13CollectiveMmaINS1_37MainloopSm90TmaGmmaWarpSpecializedFP8ILi3ENS5_IJNS4_1CILi2EEESB_NSA_ILi1EEEEEENS1_35KernelTmaWarpSpecializedCooperativeEEENS5_IJNSA_ILi256EEESG_NSA_ILi128EEEEEENS_12float_e4m3_tENS5_IJlSC_lEEESJ_SK_NS4_8TiledMMAINS4_8MMA_AtomIJNS4_4SM904GMMA31MMA_64x256x32_F32E4M3E4M3_SS_TNILNSO_7ScaleInE1ELSQ_1EEEEEENS4_6LayoutINS5_IJSB_SC_SC_EEENS5_IJSC_NSA_ILi0EEESV_EEEEENS5_IJNS4_10UnderscoreESY_SY_EEEEENS4_23SM90_TMA_LOAD_MULTICASTENS4_14ComposedLayoutINS4_7SwizzleILi3ELi4ELi3EEENS4_18smem_ptr_flag_bitsILi8EEENST_INS5_IJNSA_ILi8EEESH_EEENS5_IJSH_SC_EEEEEEEvNS4_8identityES11_S1B_vS1C_EENS_8epilogue10collective6detail29Sm90TmaWarpSpecializedAdapterINS1F_15DefaultEpilogueISJ_SK_SK_NS1E_6thread17LinearCombinationISJ_Li1EffLNS1J_9ScaleType4KindE0ELNS_15FloatRoundStyleE2ESJ_EENS1_15EpilogueDefaultEEEEEvvEEEEvNT_6ParamsE --------------------------
	.section	.nv.constant0._ZN7cutlass13device_kernelINS_4gemm6kernel13GemmUniversalIN4cute5tupleIJiiiiEEENS1_10collective13CollectiveMmaINS1_37MainloopSm90TmaGmmaWarpSpecializedFP8ILi3ENS5_IJNS4_1CILi2EEESB_NSA_ILi1EEEEEENS1_35KernelTmaWarpSpecializedCooperativeEEENS5_IJNSA_ILi256EEESG_NSA_ILi128EEEEEENS_12float_e4m3_tENS5_IJlSC_lEEESJ_SK_NS4_8TiledMMAINS4_8MMA_AtomIJNS4_4SM904GMMA31MMA_64x256x32_F32E4M3E4M3_SS_TNILNSO_7ScaleInE1ELSQ_1EEEEEENS4_6LayoutINS5_IJSB_SC_SC_EEENS5_IJSC_NSA_ILi0EEESV_EEEEENS5_IJNS4_10UnderscoreESY_SY_EEEEENS4_23SM90_TMA_LOAD_MULTICASTENS4_14ComposedLayoutINS4_7SwizzleILi3ELi4ELi3EEENS4_18smem_ptr_flag_bitsILi8EEENST_INS5_IJNSA_ILi8EEESH_EEENS5_IJSH_SC_EEEEEEEvNS4_8identityES11_S1B_vS1C_EENS_8epilogue10collective6detail29Sm90TmaWarpSpecializedAdapterINS1F_15DefaultEpilogueISJ_SK_SK_NS1E_6thread17LinearCombinationISJ_Li1EffLNS1J_9ScaleType4KindE0ELNS_15FloatRoundStyleE2ESJ_EENS1_15EpilogueDefaultEEEEEvvEEEEvNT_6ParamsE,"a",@progbits
	.sectionflags	@""
	.align	4
.nv.constant0._ZN7cutlass13device_kernelINS_4gemm6kernel13GemmUniversalIN4cute5tupleIJiiiiEEENS1_10collective13CollectiveMmaINS1_37MainloopSm90TmaGmmaWarpSpecializedFP8ILi3ENS5_IJNS4_1CILi2EEESB_NSA_ILi1EEEEEENS1_35KernelTmaWarpSpecializedCooperativeEEENS5_IJNSA_ILi256EEESG_NSA_ILi128EEEEEENS_12float_e4m3_tENS5_IJlSC_lEEESJ_SK_NS4_8TiledMMAINS4_8MMA_AtomIJNS4_4SM904GMMA31MMA_64x256x32_F32E4M3E4M3_SS_TNILNSO_7ScaleInE1ELSQ_1EEEEEENS4_6LayoutINS5_IJSB_SC_SC_EEENS5_IJSC_NSA_ILi0EEESV_EEEEENS5_IJNS4_10UnderscoreESY_SY_EEEEENS4_23SM90_TMA_LOAD_MULTICASTENS4_14ComposedLayoutINS4_7SwizzleILi3ELi4ELi3EEENS4_18smem_ptr_flag_bitsILi8EEENST_INS5_IJNSA_ILi8EEESH_EEENS5_IJSH_SC_EEEEEEEvNS4_8identityES11_S1B_vS1C_EENS_8epilogue10collective6detail29Sm90TmaWarpSpecializedAdapterINS1F_15DefaultEpilogueISJ_SK_SK_NS1E_6thread17LinearCombinationISJ_Li1EffLNS1J_9ScaleType4KindE0ELNS_15FloatRoundStyleE2ESJ_EENS1_15EpilogueDefaultEEEEEvvEEEEvNT_6ParamsE:
	.zero		1664


//--------------------- SYMBOLS --------------------------

	.type		.nv.reservedSmem.offset0,@object
	.size		.nv.reservedSmem.offset0,0x4
